//
// Generated by NVIDIA NVVM Compiler
//
// Compiler Build ID: CL-36424714
// Cuda compilation tools, release 13.0, V13.0.88
// Based on NVVM 20.0.0
//

.version 9.0
.target sm_100
.address_size 64

	// .globl	_Z8NN_listsPfPiiif
.global .align 4 .b8 precalc_xorwow_matrix[102400];
.global .align 4 .b8 precalc_xorwow_offset_matrix[102400];
.global .align 4 .b8 mrg32k3aM1[2304];
.global .align 4 .b8 mrg32k3aM2[2304];
.global .align 4 .b8 mrg32k3aM1SubSeq[2016];
.global .align 4 .b8 mrg32k3aM2SubSeq[2016];
.global .align 4 .b8 mrg32k3aM1Seq[2304];
.global .align 4 .b8 mrg32k3aM2Seq[2304];
.const .align 8 .b8 __cr_lgamma_table[72];
// _ZZ8NN_listsPfPiiifE9coords_mz has been demoted
// _ZZ8NN_listsPfPiiifE9coords_my has been demoted
// _ZZ8NN_listsPfPiiifE9coords_mx has been demoted
// _ZZ8NN_listsPfPiiifE9coords_pz has been demoted
// _ZZ8NN_listsPfPiiifE9coords_py has been demoted
// _ZZ8NN_listsPfPiiifE9coords_px has been demoted

.visible .entry _Z8NN_listsPfPiiif(
	.param .u64 .ptr .align 1 _Z8NN_listsPfPiiif_param_0,
	.param .u64 .ptr .align 1 _Z8NN_listsPfPiiif_param_1,
	.param .u32 _Z8NN_listsPfPiiif_param_2,
	.param .u32 _Z8NN_listsPfPiiif_param_3,
	.param .f32 _Z8NN_listsPfPiiif_param_4
)
{
	.local .align 8 .b8 	__local_depot0[40];
	.reg .b64 	%SP;
	.reg .b64 	%SPL;
	.reg .pred 	%p<792>;
	.reg .b16 	%rs<2053>;
	.reg .b32 	%r<1294>;
	.reg .b32 	%f<1756>;
	.reg .b64 	%rd<179>;
	// demoted variable
	.shared .align 4 .b8 _ZZ8NN_listsPfPiiifE9coords_mz[1200];
	// demoted variable
	.shared .align 4 .b8 _ZZ8NN_listsPfPiiifE9coords_my[1200];
	// demoted variable
	.shared .align 4 .b8 _ZZ8NN_listsPfPiiifE9coords_mx[1200];
	// demoted variable
	.shared .align 4 .b8 _ZZ8NN_listsPfPiiifE9coords_pz[1200];
	// demoted variable
	.shared .align 4 .b8 _ZZ8NN_listsPfPiiifE9coords_py[1200];
	// demoted variable
	.shared .align 4 .b8 _ZZ8NN_listsPfPiiifE9coords_px[1200];
	mov.u64 	%SPL, __local_depot0;
	ld.param.u64 	%rd8, [_Z8NN_listsPfPiiif_param_0];
	ld.param.u64 	%rd7, [_Z8NN_listsPfPiiif_param_1];
	ld.param.u32 	%r1031, [_Z8NN_listsPfPiiif_param_2];
	ld.param.u32 	%r631, [_Z8NN_listsPfPiiif_param_3];
	ld.param.f32 	%f1131, [_Z8NN_listsPfPiiif_param_4];
	cvta.to.global.u64 	%rd1, %rd7;
	cvta.to.global.u64 	%rd2, %rd8;
	add.u64 	%rd3, %SPL, 0;
	mov.u32 	%r632, %ctaid.x;
	mov.u32 	%r633, %ntid.x;
	mov.u32 	%r634, %tid.x;
	mad.lo.s32 	%r635, %r632, %r633, %r634;
	mov.u32 	%r636, %ctaid.y;
	mov.u32 	%r637, %ntid.y;
	mov.u32 	%r638, %tid.y;
	mad.lo.s32 	%r639, %r636, %r637, %r638;
	mad.lo.s32 	%r1, %r631, %r639, %r635;
	setp.gt.s32 	%p1, %r1, 299;
	@%p1 bra 	$L__BB0_816;
	mul.lo.s32 	%r641, %r1, 3;
	mul.wide.s32 	%rd10, %r641, 4;
	add.s64 	%rd11, %rd2, %rd10;
	ld.global.f32 	%f1133, [%rd11];
	add.f32 	%f1134, %f1131, %f1131;
	sub.f32 	%f1135, %f1133, %f1134;
	cvt.rzi.s32.f32 	%r642, %f1135;
	shl.b32 	%r643, %r1, 2;
	mov.u32 	%r644, _ZZ8NN_listsPfPiiifE9coords_mx;
	add.s32 	%r645, %r644, %r643;
	st.shared.u32 	[%r645], %r642;
	ld.global.f32 	%f1136, [%rd11+4];
	sub.f32 	%f1137, %f1136, %f1134;
	cvt.rzi.s32.f32 	%r646, %f1137;
	mov.u32 	%r647, _ZZ8NN_listsPfPiiifE9coords_my;
	add.s32 	%r648, %r647, %r643;
	st.shared.u32 	[%r648], %r646;
	ld.global.f32 	%f1138, [%rd11+8];
	sub.f32 	%f1139, %f1138, %f1134;
	cvt.rzi.s32.f32 	%r649, %f1139;
	mov.u32 	%r1002, _ZZ8NN_listsPfPiiifE9coords_mz;
	add.s32 	%r651, %r1002, %r643;
	st.shared.u32 	[%r651], %r649;
	add.f32 	%f1140, %f1134, %f1133;
	cvt.rzi.s32.f32 	%r652, %f1140;
	mov.u32 	%r1003, _ZZ8NN_listsPfPiiifE9coords_px;
	add.s32 	%r654, %r1003, %r643;
	st.shared.u32 	[%r654], %r652;
	add.f32 	%f1141, %f1134, %f1136;
	cvt.rzi.s32.f32 	%r655, %f1141;
	mov.u32 	%r1004, _ZZ8NN_listsPfPiiifE9coords_py;
	add.s32 	%r657, %r1004, %r643;
	st.shared.u32 	[%r657], %r655;
	add.f32 	%f1142, %f1134, %f1138;
	cvt.rzi.s32.f32 	%r658, %f1142;
	mov.u32 	%r1005, _ZZ8NN_listsPfPiiifE9coords_pz;
	add.s32 	%r660, %r1005, %r643;
	st.shared.u32 	[%r660], %r658;
	bar.sync 	0;
	ld.global.f32 	%f1, [%rd11];
	ld.global.f32 	%f2, [%rd11+4];
	ld.global.f32 	%f3, [%rd11+8];
	setp.lt.s32 	%p2, %r1031, 1;
	@%p2 bra 	$L__BB0_6;
	mul.lo.s32 	%r2, %r1, 10;
	neg.s32 	%r982, %r1031;
	neg.s32 	%r981, %r1;
	mov.b32 	%r980, 0;
	mov.u32 	%r997, %r980;
	mov.u32 	%r985, %r980;
$L__BB0_3:
	setp.eq.s32 	%p3, %r981, 0;
	@%p3 bra 	$L__BB0_848;
	mul.wide.u32 	%rd12, %r980, 4;
	add.s64 	%rd13, %rd2, %rd12;
	ld.global.f32 	%f1144, [%rd13];
	ld.global.f32 	%f1145, [%rd13+4];
	ld.global.f32 	%f1146, [%rd13+8];
	sub.f32 	%f1147, %f1144, %f1;
	sub.f32 	%f1148, %f1145, %f2;
	sub.f32 	%f1149, %f1146, %f3;
	mul.f32 	%f1150, %f1148, %f1148;
	fma.rn.f32 	%f1151, %f1147, %f1147, %f1150;
	fma.rn.f32 	%f6, %f1149, %f1149, %f1151;
	setp.gt.s32 	%p4, %r997, 9;
	@%p4 bra 	$L__BB0_817;
	add.s32 	%r674, %r997, %r2;
	mul.wide.s32 	%rd18, %r674, 4;
	add.s64 	%rd19, %rd1, %rd18;
	st.global.u32 	[%rd19], %r985;
	mul.wide.s32 	%rd20, %r997, 4;
	add.s64 	%rd21, %rd3, %rd20;
	st.local.f32 	[%rd21], %f6;
	add.s32 	%r997, %r997, 1;
	bra.uni 	$L__BB0_848;
$L__BB0_6:
	setp.lt.s32 	%p35, %r1031, 1;
	@%p35 bra 	$L__BB0_816;
	mul.lo.s32 	%r6, %r1, 10;
	shl.b32 	%r1030, %r1031, 1;
	mul.lo.s32 	%r1029, %r1031, 3;
	shl.b32 	%r1028, %r1031, 2;
	mul.lo.s32 	%r1027, %r1031, 5;
	mul.lo.s32 	%r1026, %r1031, 6;
	mul.lo.s32 	%r1025, %r1031, 7;
	shl.b32 	%r1024, %r1031, 3;
	mul.lo.s32 	%r1023, %r1031, 9;
	mul.lo.s32 	%r1022, %r1031, 10;
	mul.lo.s32 	%r1021, %r1031, 11;
	mul.lo.s32 	%r1020, %r1031, 12;
	mul.lo.s32 	%r1019, %r1031, 13;
	mul.lo.s32 	%r1018, %r1031, 14;
	mul.lo.s32 	%r1017, %r1031, 15;
	shl.b32 	%r1016, %r1031, 4;
	mul.lo.s32 	%r1015, %r1031, 17;
	mul.lo.s32 	%r1014, %r1031, 18;
	mul.lo.s32 	%r1013, %r1031, 19;
	mul.lo.s32 	%r1012, %r1031, 20;
	mul.lo.s32 	%r1011, %r1031, 21;
	mul.lo.s32 	%r1010, %r1031, 22;
	mul.lo.s32 	%r1009, %r1031, 23;
	mul.lo.s32 	%r1008, %r1031, 24;
	mul.lo.s32 	%r1007, %r1031, 25;
	mul.lo.s32 	%r1006, %r1031, 26;
	neg.s32 	%r1000, %r1031;
	neg.s32 	%r999, %r1;
	add.s64 	%rd178, %rd2, 4;
	mov.u32 	%r1001, _ZZ8NN_listsPfPiiifE9coords_my;
	mov.u32 	%r998, _ZZ8NN_listsPfPiiifE9coords_mx;
$L__BB0_8:
	ld.shared.u32 	%r681, [%r998];
	cvt.rn.f32.s32 	%f1152, %r681;
	ld.global.f32 	%f1153, [%rd178];
	ld.global.f32 	%f1154, [%rd178+4];
	sub.f32 	%f1155, %f1152, %f1;
	sub.f32 	%f1156, %f1153, %f2;
	sub.f32 	%f1157, %f1154, %f3;
	mul.f32 	%f48, %f1155, %f1155;
	fma.rn.f32 	%f1158, %f1156, %f1156, %f48;
	mul.f32 	%f49, %f1157, %f1157;
	add.f32 	%f50, %f1158, %f49;
	setp.eq.s32 	%p36, %r999, 0;
	@%p36 bra 	$L__BB0_815;
	ld.local.f32 	%f1492, [%rd3];
	setp.geu.f32 	%p37, %f50, %f1492;
	mov.b16 	%rs1564, 0;
	mov.b16 	%rs1563, 1;
	@%p37 bra 	$L__BB0_11;
	sub.f32 	%f1469, %f1492, %f50;
	mov.b32 	%r996, 0;
	mov.b16 	%rs1564, 1;
	mov.b16 	%rs1563, 0;
$L__BB0_11:
	ld.local.f32 	%f54, [%rd3+4];
	setp.geu.f32 	%p38, %f50, %f54;
	mov.u32 	%r1034, %r996;
	mov.f32 	%f1472, %f1469;
	@%p38 bra 	$L__BB0_14;
	sub.f32 	%f1472, %f54, %f50;
	mov.b32 	%r1034, 1;
	mov.b16 	%rs1564, 1;
	mov.b16 	%rs1563, 0;
	@%p37 bra 	$L__BB0_14;
	setp.lt.f32 	%p40, %f1472, %f1469;
	selp.b32 	%r1034, 1, %r996, %p40;
	selp.f32 	%f1472, %f1472, %f1469, %p40;
$L__BB0_14:
	ld.local.f32 	%f58, [%rd3+8];
	setp.geu.f32 	%p41, %f50, %f58;
	mov.u32 	%r1035, %r1034;
	mov.f32 	%f1473, %f1472;
	@%p41 bra 	$L__BB0_17;
	sub.f32 	%f1473, %f58, %f50;
	setp.ne.s16 	%p42, %rs1563, 0;
	mov.b32 	%r1035, 2;
	mov.b16 	%rs1564, 1;
	mov.b16 	%rs1563, 0;
	@%p42 bra 	$L__BB0_17;
	setp.lt.f32 	%p43, %f1473, %f1472;
	selp.b32 	%r1035, 2, %r1034, %p43;
	selp.f32 	%f1473, %f1473, %f1472, %p43;
$L__BB0_17:
	ld.local.f32 	%f62, [%rd3+12];
	setp.geu.f32 	%p44, %f50, %f62;
	mov.u32 	%r1036, %r1035;
	mov.f32 	%f1474, %f1473;
	@%p44 bra 	$L__BB0_20;
	sub.f32 	%f1474, %f62, %f50;
	setp.ne.s16 	%p45, %rs1563, 0;
	mov.b32 	%r1036, 3;
	mov.b16 	%rs1564, 1;
	mov.b16 	%rs1563, 0;
	@%p45 bra 	$L__BB0_20;
	setp.lt.f32 	%p46, %f1474, %f1473;
	selp.b32 	%r1036, 3, %r1035, %p46;
	selp.f32 	%f1474, %f1474, %f1473, %p46;
$L__BB0_20:
	ld.local.f32 	%f66, [%rd3+16];
	setp.geu.f32 	%p47, %f50, %f66;
	mov.u32 	%r1037, %r1036;
	mov.f32 	%f1475, %f1474;
	@%p47 bra 	$L__BB0_23;
	sub.f32 	%f1475, %f66, %f50;
	setp.ne.s16 	%p48, %rs1563, 0;
	mov.b32 	%r1037, 4;
	mov.b16 	%rs1564, 1;
	mov.b16 	%rs1563, 0;
	@%p48 bra 	$L__BB0_23;
	setp.lt.f32 	%p49, %f1475, %f1474;
	selp.b32 	%r1037, 4, %r1036, %p49;
	selp.f32 	%f1475, %f1475, %f1474, %p49;
$L__BB0_23:
	ld.local.f32 	%f70, [%rd3+20];
	setp.geu.f32 	%p50, %f50, %f70;
	mov.u32 	%r1038, %r1037;
	mov.f32 	%f1476, %f1475;
	@%p50 bra 	$L__BB0_26;
	sub.f32 	%f1476, %f70, %f50;
	setp.ne.s16 	%p51, %rs1563, 0;
	mov.b32 	%r1038, 5;
	mov.b16 	%rs1564, 1;
	mov.b16 	%rs1563, 0;
	@%p51 bra 	$L__BB0_26;
	setp.lt.f32 	%p52, %f1476, %f1475;
	selp.b32 	%r1038, 5, %r1037, %p52;
	selp.f32 	%f1476, %f1476, %f1475, %p52;
$L__BB0_26:
	ld.local.f32 	%f74, [%rd3+24];
	setp.geu.f32 	%p53, %f50, %f74;
	mov.u32 	%r1039, %r1038;
	mov.f32 	%f1477, %f1476;
	@%p53 bra 	$L__BB0_29;
	sub.f32 	%f1477, %f74, %f50;
	setp.ne.s16 	%p54, %rs1563, 0;
	mov.b32 	%r1039, 6;
	mov.b16 	%rs1564, 1;
	mov.b16 	%rs1563, 0;
	@%p54 bra 	$L__BB0_29;
	setp.lt.f32 	%p55, %f1477, %f1476;
	selp.b32 	%r1039, 6, %r1038, %p55;
	selp.f32 	%f1477, %f1477, %f1476, %p55;
$L__BB0_29:
	ld.local.f32 	%f78, [%rd3+28];
	setp.geu.f32 	%p56, %f50, %f78;
	mov.u32 	%r1040, %r1039;
	mov.f32 	%f1478, %f1477;
	@%p56 bra 	$L__BB0_32;
	sub.f32 	%f1478, %f78, %f50;
	setp.ne.s16 	%p57, %rs1563, 0;
	mov.b32 	%r1040, 7;
	mov.b16 	%rs1564, 1;
	mov.b16 	%rs1563, 0;
	@%p57 bra 	$L__BB0_32;
	setp.lt.f32 	%p58, %f1478, %f1477;
	selp.b32 	%r1040, 7, %r1039, %p58;
	selp.f32 	%f1478, %f1478, %f1477, %p58;
$L__BB0_32:
	ld.local.f32 	%f82, [%rd3+32];
	setp.geu.f32 	%p59, %f50, %f82;
	mov.u32 	%r1041, %r1040;
	mov.f32 	%f1479, %f1478;
	@%p59 bra 	$L__BB0_35;
	sub.f32 	%f1479, %f82, %f50;
	setp.ne.s16 	%p60, %rs1563, 0;
	mov.b32 	%r1041, 8;
	mov.b16 	%rs1564, 1;
	mov.b16 	%rs1563, 0;
	@%p60 bra 	$L__BB0_35;
	setp.lt.f32 	%p61, %f1479, %f1478;
	selp.b32 	%r1041, 8, %r1040, %p61;
	selp.f32 	%f1479, %f1479, %f1478, %p61;
$L__BB0_35:
	ld.local.f32 	%f86, [%rd3+36];
	setp.geu.f32 	%p62, %f50, %f86;
	mov.u32 	%r1042, %r1041;
	mov.f32 	%f1480, %f1479;
	@%p62 bra 	$L__BB0_38;
	sub.f32 	%f1480, %f86, %f50;
	setp.ne.s16 	%p63, %rs1563, 0;
	mov.b32 	%r1042, 9;
	mov.b16 	%rs1564, 1;
	@%p63 bra 	$L__BB0_38;
	setp.lt.f32 	%p64, %f1480, %f1479;
	selp.b32 	%r1042, 9, %r1041, %p64;
	selp.f32 	%f1480, %f1480, %f1479, %p64;
$L__BB0_38:
	setp.eq.s16 	%p65, %rs1564, 0;
	@%p65 bra 	$L__BB0_40;
	ld.param.u64 	%rd152, [_Z8NN_listsPfPiiif_param_1];
	add.s32 	%r692, %r1042, %r6;
	cvta.to.global.u64 	%rd22, %rd152;
	mul.wide.s32 	%rd23, %r692, 4;
	add.s64 	%rd24, %rd22, %rd23;
	st.global.u32 	[%rd24], %r1031;
	mul.wide.s32 	%rd25, %r1042, 4;
	add.s64 	%rd26, %rd3, %rd25;
	st.local.f32 	[%rd26], %f50;
	ld.local.f32 	%f1492, [%rd3];
$L__BB0_40:
	ld.shared.u32 	%r693, [%r1001];
	cvt.rn.f32.s32 	%f1159, %r693;
	ld.global.f32 	%f1160, [%rd178+-4];
	sub.f32 	%f1161, %f1160, %f1;
	sub.f32 	%f1162, %f1159, %f2;
	mul.f32 	%f92, %f1161, %f1161;
	mul.f32 	%f93, %f1162, %f1162;
	add.f32 	%f1163, %f92, %f93;
	add.f32 	%f94, %f49, %f1163;
	setp.geu.f32 	%p66, %f94, %f1492;
	mov.b16 	%rs1583, 0;
	mov.b16 	%rs1582, 1;
	@%p66 bra 	$L__BB0_42;
	sub.f32 	%f1480, %f1492, %f94;
	mov.b32 	%r1042, 0;
	mov.b16 	%rs1583, 1;
	mov.b16 	%rs1582, 0;
$L__BB0_42:
	ld.local.f32 	%f97, [%rd3+4];
	setp.geu.f32 	%p67, %f94, %f97;
	mov.u32 	%r1044, %r1042;
	mov.f32 	%f1483, %f1480;
	@%p67 bra 	$L__BB0_45;
	sub.f32 	%f1483, %f97, %f94;
	mov.b32 	%r1044, 1;
	mov.b16 	%rs1583, 1;
	mov.b16 	%rs1582, 0;
	@%p66 bra 	$L__BB0_45;
	setp.lt.f32 	%p69, %f1483, %f1480;
	selp.b32 	%r1044, 1, %r1042, %p69;
	selp.f32 	%f1483, %f1483, %f1480, %p69;
$L__BB0_45:
	ld.local.f32 	%f101, [%rd3+8];
	setp.geu.f32 	%p70, %f94, %f101;
	mov.u32 	%r1045, %r1044;
	mov.f32 	%f1484, %f1483;
	@%p70 bra 	$L__BB0_48;
	sub.f32 	%f1484, %f101, %f94;
	setp.ne.s16 	%p71, %rs1582, 0;
	mov.b32 	%r1045, 2;
	mov.b16 	%rs1583, 1;
	mov.b16 	%rs1582, 0;
	@%p71 bra 	$L__BB0_48;
	setp.lt.f32 	%p72, %f1484, %f1483;
	selp.b32 	%r1045, 2, %r1044, %p72;
	selp.f32 	%f1484, %f1484, %f1483, %p72;
$L__BB0_48:
	ld.local.f32 	%f105, [%rd3+12];
	setp.geu.f32 	%p73, %f94, %f105;
	mov.u32 	%r1046, %r1045;
	mov.f32 	%f1485, %f1484;
	@%p73 bra 	$L__BB0_51;
	sub.f32 	%f1485, %f105, %f94;
	setp.ne.s16 	%p74, %rs1582, 0;
	mov.b32 	%r1046, 3;
	mov.b16 	%rs1583, 1;
	mov.b16 	%rs1582, 0;
	@%p74 bra 	$L__BB0_51;
	setp.lt.f32 	%p75, %f1485, %f1484;
	selp.b32 	%r1046, 3, %r1045, %p75;
	selp.f32 	%f1485, %f1485, %f1484, %p75;
$L__BB0_51:
	ld.local.f32 	%f109, [%rd3+16];
	setp.geu.f32 	%p76, %f94, %f109;
	mov.u32 	%r1047, %r1046;
	mov.f32 	%f1486, %f1485;
	@%p76 bra 	$L__BB0_54;
	sub.f32 	%f1486, %f109, %f94;
	setp.ne.s16 	%p77, %rs1582, 0;
	mov.b32 	%r1047, 4;
	mov.b16 	%rs1583, 1;
	mov.b16 	%rs1582, 0;
	@%p77 bra 	$L__BB0_54;
	setp.lt.f32 	%p78, %f1486, %f1485;
	selp.b32 	%r1047, 4, %r1046, %p78;
	selp.f32 	%f1486, %f1486, %f1485, %p78;
$L__BB0_54:
	ld.local.f32 	%f113, [%rd3+20];
	setp.geu.f32 	%p79, %f94, %f113;
	mov.u32 	%r1048, %r1047;
	mov.f32 	%f1487, %f1486;
	@%p79 bra 	$L__BB0_57;
	sub.f32 	%f1487, %f113, %f94;
	setp.ne.s16 	%p80, %rs1582, 0;
	mov.b32 	%r1048, 5;
	mov.b16 	%rs1583, 1;
	mov.b16 	%rs1582, 0;
	@%p80 bra 	$L__BB0_57;
	setp.lt.f32 	%p81, %f1487, %f1486;
	selp.b32 	%r1048, 5, %r1047, %p81;
	selp.f32 	%f1487, %f1487, %f1486, %p81;
$L__BB0_57:
	ld.local.f32 	%f117, [%rd3+24];
	setp.geu.f32 	%p82, %f94, %f117;
	mov.u32 	%r1049, %r1048;
	mov.f32 	%f1488, %f1487;
	@%p82 bra 	$L__BB0_60;
	sub.f32 	%f1488, %f117, %f94;
	setp.ne.s16 	%p83, %rs1582, 0;
	mov.b32 	%r1049, 6;
	mov.b16 	%rs1583, 1;
	mov.b16 	%rs1582, 0;
	@%p83 bra 	$L__BB0_60;
	setp.lt.f32 	%p84, %f1488, %f1487;
	selp.b32 	%r1049, 6, %r1048, %p84;
	selp.f32 	%f1488, %f1488, %f1487, %p84;
$L__BB0_60:
	ld.local.f32 	%f121, [%rd3+28];
	setp.geu.f32 	%p85, %f94, %f121;
	mov.u32 	%r1050, %r1049;
	mov.f32 	%f1489, %f1488;
	@%p85 bra 	$L__BB0_63;
	sub.f32 	%f1489, %f121, %f94;
	setp.ne.s16 	%p86, %rs1582, 0;
	mov.b32 	%r1050, 7;
	mov.b16 	%rs1583, 1;
	mov.b16 	%rs1582, 0;
	@%p86 bra 	$L__BB0_63;
	setp.lt.f32 	%p87, %f1489, %f1488;
	selp.b32 	%r1050, 7, %r1049, %p87;
	selp.f32 	%f1489, %f1489, %f1488, %p87;
$L__BB0_63:
	ld.local.f32 	%f125, [%rd3+32];
	setp.geu.f32 	%p88, %f94, %f125;
	mov.u32 	%r1051, %r1050;
	mov.f32 	%f1490, %f1489;
	@%p88 bra 	$L__BB0_66;
	sub.f32 	%f1490, %f125, %f94;
	setp.ne.s16 	%p89, %rs1582, 0;
	mov.b32 	%r1051, 8;
	mov.b16 	%rs1583, 1;
	mov.b16 	%rs1582, 0;
	@%p89 bra 	$L__BB0_66;
	setp.lt.f32 	%p90, %f1490, %f1489;
	selp.b32 	%r1051, 8, %r1050, %p90;
	selp.f32 	%f1490, %f1490, %f1489, %p90;
$L__BB0_66:
	ld.local.f32 	%f129, [%rd3+36];
	setp.geu.f32 	%p91, %f94, %f129;
	mov.u32 	%r1052, %r1051;
	mov.f32 	%f1491, %f1490;
	@%p91 bra 	$L__BB0_69;
	sub.f32 	%f1491, %f129, %f94;
	setp.ne.s16 	%p92, %rs1582, 0;
	mov.b32 	%r1052, 9;
	mov.b16 	%rs1583, 1;
	@%p92 bra 	$L__BB0_69;
	setp.lt.f32 	%p93, %f1491, %f1490;
	selp.b32 	%r1052, 9, %r1051, %p93;
	selp.f32 	%f1491, %f1491, %f1490, %p93;
$L__BB0_69:
	setp.eq.s16 	%p94, %rs1583, 0;
	@%p94 bra 	$L__BB0_71;
	ld.param.u64 	%rd153, [_Z8NN_listsPfPiiif_param_1];
	add.s32 	%r704, %r1052, %r6;
	cvta.to.global.u64 	%rd27, %rd153;
	mul.wide.s32 	%rd28, %r704, 4;
	add.s64 	%rd29, %rd27, %rd28;
	st.global.u32 	[%rd29], %r1030;
	mul.wide.s32 	%rd30, %r1052, 4;
	add.s64 	%rd31, %rd3, %rd30;
	st.local.f32 	[%rd31], %f94;
	ld.local.f32 	%f1492, [%rd3];
$L__BB0_71:
	ld.shared.u32 	%r705, [%r1002];
	cvt.rn.f32.s32 	%f1164, %r705;
	ld.global.f32 	%f1165, [%rd178];
	sub.f32 	%f1166, %f1165, %f2;
	sub.f32 	%f1167, %f1164, %f3;
	mul.f32 	%f135, %f1166, %f1166;
	add.f32 	%f1168, %f92, %f135;
	mul.f32 	%f136, %f1167, %f1167;
	add.f32 	%f137, %f136, %f1168;
	setp.geu.f32 	%p95, %f137, %f1492;
	mov.b16 	%rs1602, 0;
	mov.b16 	%rs1601, 1;
	@%p95 bra 	$L__BB0_73;
	sub.f32 	%f1491, %f1492, %f137;
	mov.b32 	%r1052, 0;
	mov.b16 	%rs1602, 1;
	mov.b16 	%rs1601, 0;
$L__BB0_73:
	ld.local.f32 	%f140, [%rd3+4];
	setp.geu.f32 	%p96, %f137, %f140;
	mov.u32 	%r1054, %r1052;
	mov.f32 	%f1494, %f1491;
	@%p96 bra 	$L__BB0_76;
	sub.f32 	%f1494, %f140, %f137;
	mov.b32 	%r1054, 1;
	mov.b16 	%rs1602, 1;
	mov.b16 	%rs1601, 0;
	@%p95 bra 	$L__BB0_76;
	setp.lt.f32 	%p98, %f1494, %f1491;
	selp.b32 	%r1054, 1, %r1052, %p98;
	selp.f32 	%f1494, %f1494, %f1491, %p98;
$L__BB0_76:
	ld.local.f32 	%f144, [%rd3+8];
	setp.geu.f32 	%p99, %f137, %f144;
	mov.u32 	%r1055, %r1054;
	mov.f32 	%f1495, %f1494;
	@%p99 bra 	$L__BB0_79;
	sub.f32 	%f1495, %f144, %f137;
	setp.ne.s16 	%p100, %rs1601, 0;
	mov.b32 	%r1055, 2;
	mov.b16 	%rs1602, 1;
	mov.b16 	%rs1601, 0;
	@%p100 bra 	$L__BB0_79;
	setp.lt.f32 	%p101, %f1495, %f1494;
	selp.b32 	%r1055, 2, %r1054, %p101;
	selp.f32 	%f1495, %f1495, %f1494, %p101;
$L__BB0_79:
	ld.local.f32 	%f148, [%rd3+12];
	setp.geu.f32 	%p102, %f137, %f148;
	mov.u32 	%r1056, %r1055;
	mov.f32 	%f1496, %f1495;
	@%p102 bra 	$L__BB0_82;
	sub.f32 	%f1496, %f148, %f137;
	setp.ne.s16 	%p103, %rs1601, 0;
	mov.b32 	%r1056, 3;
	mov.b16 	%rs1602, 1;
	mov.b16 	%rs1601, 0;
	@%p103 bra 	$L__BB0_82;
	setp.lt.f32 	%p104, %f1496, %f1495;
	selp.b32 	%r1056, 3, %r1055, %p104;
	selp.f32 	%f1496, %f1496, %f1495, %p104;
$L__BB0_82:
	ld.local.f32 	%f152, [%rd3+16];
	setp.geu.f32 	%p105, %f137, %f152;
	mov.u32 	%r1057, %r1056;
	mov.f32 	%f1497, %f1496;
	@%p105 bra 	$L__BB0_85;
	sub.f32 	%f1497, %f152, %f137;
	setp.ne.s16 	%p106, %rs1601, 0;
	mov.b32 	%r1057, 4;
	mov.b16 	%rs1602, 1;
	mov.b16 	%rs1601, 0;
	@%p106 bra 	$L__BB0_85;
	setp.lt.f32 	%p107, %f1497, %f1496;
	selp.b32 	%r1057, 4, %r1056, %p107;
	selp.f32 	%f1497, %f1497, %f1496, %p107;
$L__BB0_85:
	ld.local.f32 	%f156, [%rd3+20];
	setp.geu.f32 	%p108, %f137, %f156;
	mov.u32 	%r1058, %r1057;
	mov.f32 	%f1498, %f1497;
	@%p108 bra 	$L__BB0_88;
	sub.f32 	%f1498, %f156, %f137;
	setp.ne.s16 	%p109, %rs1601, 0;
	mov.b32 	%r1058, 5;
	mov.b16 	%rs1602, 1;
	mov.b16 	%rs1601, 0;
	@%p109 bra 	$L__BB0_88;
	setp.lt.f32 	%p110, %f1498, %f1497;
	selp.b32 	%r1058, 5, %r1057, %p110;
	selp.f32 	%f1498, %f1498, %f1497, %p110;
$L__BB0_88:
	ld.local.f32 	%f160, [%rd3+24];
	setp.geu.f32 	%p111, %f137, %f160;
	mov.u32 	%r1059, %r1058;
	mov.f32 	%f1499, %f1498;
	@%p111 bra 	$L__BB0_91;
	sub.f32 	%f1499, %f160, %f137;
	setp.ne.s16 	%p112, %rs1601, 0;
	mov.b32 	%r1059, 6;
	mov.b16 	%rs1602, 1;
	mov.b16 	%rs1601, 0;
	@%p112 bra 	$L__BB0_91;
	setp.lt.f32 	%p113, %f1499, %f1498;
	selp.b32 	%r1059, 6, %r1058, %p113;
	selp.f32 	%f1499, %f1499, %f1498, %p113;
$L__BB0_91:
	ld.local.f32 	%f164, [%rd3+28];
	setp.geu.f32 	%p114, %f137, %f164;
	mov.u32 	%r1060, %r1059;
	mov.f32 	%f1500, %f1499;
	@%p114 bra 	$L__BB0_94;
	sub.f32 	%f1500, %f164, %f137;
	setp.ne.s16 	%p115, %rs1601, 0;
	mov.b32 	%r1060, 7;
	mov.b16 	%rs1602, 1;
	mov.b16 	%rs1601, 0;
	@%p115 bra 	$L__BB0_94;
	setp.lt.f32 	%p116, %f1500, %f1499;
	selp.b32 	%r1060, 7, %r1059, %p116;
	selp.f32 	%f1500, %f1500, %f1499, %p116;
$L__BB0_94:
	ld.local.f32 	%f168, [%rd3+32];
	setp.geu.f32 	%p117, %f137, %f168;
	mov.u32 	%r1061, %r1060;
	mov.f32 	%f1501, %f1500;
	@%p117 bra 	$L__BB0_97;
	sub.f32 	%f1501, %f168, %f137;
	setp.ne.s16 	%p118, %rs1601, 0;
	mov.b32 	%r1061, 8;
	mov.b16 	%rs1602, 1;
	mov.b16 	%rs1601, 0;
	@%p118 bra 	$L__BB0_97;
	setp.lt.f32 	%p119, %f1501, %f1500;
	selp.b32 	%r1061, 8, %r1060, %p119;
	selp.f32 	%f1501, %f1501, %f1500, %p119;
$L__BB0_97:
	ld.local.f32 	%f172, [%rd3+36];
	setp.geu.f32 	%p120, %f137, %f172;
	mov.u32 	%r1062, %r1061;
	mov.f32 	%f1502, %f1501;
	@%p120 bra 	$L__BB0_100;
	sub.f32 	%f1502, %f172, %f137;
	setp.ne.s16 	%p121, %rs1601, 0;
	mov.b32 	%r1062, 9;
	mov.b16 	%rs1602, 1;
	@%p121 bra 	$L__BB0_100;
	setp.lt.f32 	%p122, %f1502, %f1501;
	selp.b32 	%r1062, 9, %r1061, %p122;
	selp.f32 	%f1502, %f1502, %f1501, %p122;
$L__BB0_100:
	setp.eq.s16 	%p123, %rs1602, 0;
	@%p123 bra 	$L__BB0_102;
	ld.param.u64 	%rd154, [_Z8NN_listsPfPiiif_param_1];
	add.s32 	%r716, %r1062, %r6;
	cvta.to.global.u64 	%rd32, %rd154;
	mul.wide.s32 	%rd33, %r716, 4;
	add.s64 	%rd34, %rd32, %rd33;
	st.global.u32 	[%rd34], %r1029;
	mul.wide.s32 	%rd35, %r1062, 4;
	add.s64 	%rd36, %rd3, %rd35;
	st.local.f32 	[%rd36], %f137;
	ld.local.f32 	%f1492, [%rd3];
$L__BB0_102:
	ld.global.f32 	%f1169, [%rd178+4];
	ld.shared.u32 	%r717, [%r1003];
	cvt.rn.f32.s32 	%f1170, %r717;
	sub.f32 	%f1171, %f1170, %f1;
	sub.f32 	%f1172, %f1169, %f3;
	mul.f32 	%f178, %f1171, %f1171;
	add.f32 	%f1173, %f135, %f178;
	mul.f32 	%f179, %f1172, %f1172;
	add.f32 	%f180, %f179, %f1173;
	setp.geu.f32 	%p124, %f180, %f1492;
	mov.b16 	%rs1621, 0;
	mov.b16 	%rs1620, 1;
	@%p124 bra 	$L__BB0_104;
	sub.f32 	%f1502, %f1492, %f180;
	mov.b32 	%r1062, 0;
	mov.b16 	%rs1621, 1;
	mov.b16 	%rs1620, 0;
$L__BB0_104:
	ld.local.f32 	%f183, [%rd3+4];
	setp.geu.f32 	%p125, %f180, %f183;
	mov.u32 	%r1064, %r1062;
	mov.f32 	%f1505, %f1502;
	@%p125 bra 	$L__BB0_107;
	sub.f32 	%f1505, %f183, %f180;
	mov.b32 	%r1064, 1;
	mov.b16 	%rs1621, 1;
	mov.b16 	%rs1620, 0;
	@%p124 bra 	$L__BB0_107;
	setp.lt.f32 	%p127, %f1505, %f1502;
	selp.b32 	%r1064, 1, %r1062, %p127;
	selp.f32 	%f1505, %f1505, %f1502, %p127;
$L__BB0_107:
	ld.local.f32 	%f187, [%rd3+8];
	setp.geu.f32 	%p128, %f180, %f187;
	mov.u32 	%r1065, %r1064;
	mov.f32 	%f1506, %f1505;
	@%p128 bra 	$L__BB0_110;
	sub.f32 	%f1506, %f187, %f180;
	setp.ne.s16 	%p129, %rs1620, 0;
	mov.b32 	%r1065, 2;
	mov.b16 	%rs1621, 1;
	mov.b16 	%rs1620, 0;
	@%p129 bra 	$L__BB0_110;
	setp.lt.f32 	%p130, %f1506, %f1505;
	selp.b32 	%r1065, 2, %r1064, %p130;
	selp.f32 	%f1506, %f1506, %f1505, %p130;
$L__BB0_110:
	ld.local.f32 	%f191, [%rd3+12];
	setp.geu.f32 	%p131, %f180, %f191;
	mov.u32 	%r1066, %r1065;
	mov.f32 	%f1507, %f1506;
	@%p131 bra 	$L__BB0_113;
	sub.f32 	%f1507, %f191, %f180;
	setp.ne.s16 	%p132, %rs1620, 0;
	mov.b32 	%r1066, 3;
	mov.b16 	%rs1621, 1;
	mov.b16 	%rs1620, 0;
	@%p132 bra 	$L__BB0_113;
	setp.lt.f32 	%p133, %f1507, %f1506;
	selp.b32 	%r1066, 3, %r1065, %p133;
	selp.f32 	%f1507, %f1507, %f1506, %p133;
$L__BB0_113:
	ld.local.f32 	%f195, [%rd3+16];
	setp.geu.f32 	%p134, %f180, %f195;
	mov.u32 	%r1067, %r1066;
	mov.f32 	%f1508, %f1507;
	@%p134 bra 	$L__BB0_116;
	sub.f32 	%f1508, %f195, %f180;
	setp.ne.s16 	%p135, %rs1620, 0;
	mov.b32 	%r1067, 4;
	mov.b16 	%rs1621, 1;
	mov.b16 	%rs1620, 0;
	@%p135 bra 	$L__BB0_116;
	setp.lt.f32 	%p136, %f1508, %f1507;
	selp.b32 	%r1067, 4, %r1066, %p136;
	selp.f32 	%f1508, %f1508, %f1507, %p136;
$L__BB0_116:
	ld.local.f32 	%f199, [%rd3+20];
	setp.geu.f32 	%p137, %f180, %f199;
	mov.u32 	%r1068, %r1067;
	mov.f32 	%f1509, %f1508;
	@%p137 bra 	$L__BB0_119;
	sub.f32 	%f1509, %f199, %f180;
	setp.ne.s16 	%p138, %rs1620, 0;
	mov.b32 	%r1068, 5;
	mov.b16 	%rs1621, 1;
	mov.b16 	%rs1620, 0;
	@%p138 bra 	$L__BB0_119;
	setp.lt.f32 	%p139, %f1509, %f1508;
	selp.b32 	%r1068, 5, %r1067, %p139;
	selp.f32 	%f1509, %f1509, %f1508, %p139;
$L__BB0_119:
	ld.local.f32 	%f203, [%rd3+24];
	setp.geu.f32 	%p140, %f180, %f203;
	mov.u32 	%r1069, %r1068;
	mov.f32 	%f1510, %f1509;
	@%p140 bra 	$L__BB0_122;
	sub.f32 	%f1510, %f203, %f180;
	setp.ne.s16 	%p141, %rs1620, 0;
	mov.b32 	%r1069, 6;
	mov.b16 	%rs1621, 1;
	mov.b16 	%rs1620, 0;
	@%p141 bra 	$L__BB0_122;
	setp.lt.f32 	%p142, %f1510, %f1509;
	selp.b32 	%r1069, 6, %r1068, %p142;
	selp.f32 	%f1510, %f1510, %f1509, %p142;
$L__BB0_122:
	ld.local.f32 	%f207, [%rd3+28];
	setp.geu.f32 	%p143, %f180, %f207;
	mov.u32 	%r1070, %r1069;
	mov.f32 	%f1511, %f1510;
	@%p143 bra 	$L__BB0_125;
	sub.f32 	%f1511, %f207, %f180;
	setp.ne.s16 	%p144, %rs1620, 0;
	mov.b32 	%r1070, 7;
	mov.b16 	%rs1621, 1;
	mov.b16 	%rs1620, 0;
	@%p144 bra 	$L__BB0_125;
	setp.lt.f32 	%p145, %f1511, %f1510;
	selp.b32 	%r1070, 7, %r1069, %p145;
	selp.f32 	%f1511, %f1511, %f1510, %p145;
$L__BB0_125:
	ld.local.f32 	%f211, [%rd3+32];
	setp.geu.f32 	%p146, %f180, %f211;
	mov.u32 	%r1071, %r1070;
	mov.f32 	%f1512, %f1511;
	@%p146 bra 	$L__BB0_128;
	sub.f32 	%f1512, %f211, %f180;
	setp.ne.s16 	%p147, %rs1620, 0;
	mov.b32 	%r1071, 8;
	mov.b16 	%rs1621, 1;
	mov.b16 	%rs1620, 0;
	@%p147 bra 	$L__BB0_128;
	setp.lt.f32 	%p148, %f1512, %f1511;
	selp.b32 	%r1071, 8, %r1070, %p148;
	selp.f32 	%f1512, %f1512, %f1511, %p148;
$L__BB0_128:
	ld.local.f32 	%f215, [%rd3+36];
	setp.geu.f32 	%p149, %f180, %f215;
	mov.u32 	%r1072, %r1071;
	mov.f32 	%f1513, %f1512;
	@%p149 bra 	$L__BB0_131;
	sub.f32 	%f1513, %f215, %f180;
	setp.ne.s16 	%p150, %rs1620, 0;
	mov.b32 	%r1072, 9;
	mov.b16 	%rs1621, 1;
	@%p150 bra 	$L__BB0_131;
	setp.lt.f32 	%p151, %f1513, %f1512;
	selp.b32 	%r1072, 9, %r1071, %p151;
	selp.f32 	%f1513, %f1513, %f1512, %p151;
$L__BB0_131:
	setp.eq.s16 	%p152, %rs1621, 0;
	@%p152 bra 	$L__BB0_133;
	ld.param.u64 	%rd155, [_Z8NN_listsPfPiiif_param_1];
	add.s32 	%r728, %r1072, %r6;
	cvta.to.global.u64 	%rd37, %rd155;
	mul.wide.s32 	%rd38, %r728, 4;
	add.s64 	%rd39, %rd37, %rd38;
	st.global.u32 	[%rd39], %r1028;
	mul.wide.s32 	%rd40, %r1072, 4;
	add.s64 	%rd41, %rd3, %rd40;
	st.local.f32 	[%rd41], %f180;
	ld.local.f32 	%f1492, [%rd3];
$L__BB0_133:
	ld.shared.u32 	%r729, [%r1004];
	cvt.rn.f32.s32 	%f1174, %r729;
	ld.global.f32 	%f1175, [%rd178+-4];
	sub.f32 	%f1176, %f1175, %f1;
	sub.f32 	%f1177, %f1174, %f2;
	mul.f32 	%f221, %f1176, %f1176;
	mul.f32 	%f222, %f1177, %f1177;
	add.f32 	%f1178, %f221, %f222;
	add.f32 	%f223, %f179, %f1178;
	setp.geu.f32 	%p153, %f223, %f1492;
	mov.b16 	%rs1640, 0;
	mov.b16 	%rs1639, 1;
	@%p153 bra 	$L__BB0_135;
	sub.f32 	%f1513, %f1492, %f223;
	mov.b32 	%r1072, 0;
	mov.b16 	%rs1640, 1;
	mov.b16 	%rs1639, 0;
$L__BB0_135:
	ld.local.f32 	%f226, [%rd3+4];
	setp.geu.f32 	%p154, %f223, %f226;
	mov.u32 	%r1074, %r1072;
	mov.f32 	%f1516, %f1513;
	@%p154 bra 	$L__BB0_138;
	sub.f32 	%f1516, %f226, %f223;
	mov.b32 	%r1074, 1;
	mov.b16 	%rs1640, 1;
	mov.b16 	%rs1639, 0;
	@%p153 bra 	$L__BB0_138;
	setp.lt.f32 	%p156, %f1516, %f1513;
	selp.b32 	%r1074, 1, %r1072, %p156;
	selp.f32 	%f1516, %f1516, %f1513, %p156;
$L__BB0_138:
	ld.local.f32 	%f230, [%rd3+8];
	setp.geu.f32 	%p157, %f223, %f230;
	mov.u32 	%r1075, %r1074;
	mov.f32 	%f1517, %f1516;
	@%p157 bra 	$L__BB0_141;
	sub.f32 	%f1517, %f230, %f223;
	setp.ne.s16 	%p158, %rs1639, 0;
	mov.b32 	%r1075, 2;
	mov.b16 	%rs1640, 1;
	mov.b16 	%rs1639, 0;
	@%p158 bra 	$L__BB0_141;
	setp.lt.f32 	%p159, %f1517, %f1516;
	selp.b32 	%r1075, 2, %r1074, %p159;
	selp.f32 	%f1517, %f1517, %f1516, %p159;
$L__BB0_141:
	ld.local.f32 	%f234, [%rd3+12];
	setp.geu.f32 	%p160, %f223, %f234;
	mov.u32 	%r1076, %r1075;
	mov.f32 	%f1518, %f1517;
	@%p160 bra 	$L__BB0_144;
	sub.f32 	%f1518, %f234, %f223;
	setp.ne.s16 	%p161, %rs1639, 0;
	mov.b32 	%r1076, 3;
	mov.b16 	%rs1640, 1;
	mov.b16 	%rs1639, 0;
	@%p161 bra 	$L__BB0_144;
	setp.lt.f32 	%p162, %f1518, %f1517;
	selp.b32 	%r1076, 3, %r1075, %p162;
	selp.f32 	%f1518, %f1518, %f1517, %p162;
$L__BB0_144:
	ld.local.f32 	%f238, [%rd3+16];
	setp.geu.f32 	%p163, %f223, %f238;
	mov.u32 	%r1077, %r1076;
	mov.f32 	%f1519, %f1518;
	@%p163 bra 	$L__BB0_147;
	sub.f32 	%f1519, %f238, %f223;
	setp.ne.s16 	%p164, %rs1639, 0;
	mov.b32 	%r1077, 4;
	mov.b16 	%rs1640, 1;
	mov.b16 	%rs1639, 0;
	@%p164 bra 	$L__BB0_147;
	setp.lt.f32 	%p165, %f1519, %f1518;
	selp.b32 	%r1077, 4, %r1076, %p165;
	selp.f32 	%f1519, %f1519, %f1518, %p165;
$L__BB0_147:
	ld.local.f32 	%f242, [%rd3+20];
	setp.geu.f32 	%p166, %f223, %f242;
	mov.u32 	%r1078, %r1077;
	mov.f32 	%f1520, %f1519;
	@%p166 bra 	$L__BB0_150;
	sub.f32 	%f1520, %f242, %f223;
	setp.ne.s16 	%p167, %rs1639, 0;
	mov.b32 	%r1078, 5;
	mov.b16 	%rs1640, 1;
	mov.b16 	%rs1639, 0;
	@%p167 bra 	$L__BB0_150;
	setp.lt.f32 	%p168, %f1520, %f1519;
	selp.b32 	%r1078, 5, %r1077, %p168;
	selp.f32 	%f1520, %f1520, %f1519, %p168;
$L__BB0_150:
	ld.local.f32 	%f246, [%rd3+24];
	setp.geu.f32 	%p169, %f223, %f246;
	mov.u32 	%r1079, %r1078;
	mov.f32 	%f1521, %f1520;
	@%p169 bra 	$L__BB0_153;
	sub.f32 	%f1521, %f246, %f223;
	setp.ne.s16 	%p170, %rs1639, 0;
	mov.b32 	%r1079, 6;
	mov.b16 	%rs1640, 1;
	mov.b16 	%rs1639, 0;
	@%p170 bra 	$L__BB0_153;
	setp.lt.f32 	%p171, %f1521, %f1520;
	selp.b32 	%r1079, 6, %r1078, %p171;
	selp.f32 	%f1521, %f1521, %f1520, %p171;
$L__BB0_153:
	ld.local.f32 	%f250, [%rd3+28];
	setp.geu.f32 	%p172, %f223, %f250;
	mov.u32 	%r1080, %r1079;
	mov.f32 	%f1522, %f1521;
	@%p172 bra 	$L__BB0_156;
	sub.f32 	%f1522, %f250, %f223;
	setp.ne.s16 	%p173, %rs1639, 0;
	mov.b32 	%r1080, 7;
	mov.b16 	%rs1640, 1;
	mov.b16 	%rs1639, 0;
	@%p173 bra 	$L__BB0_156;
	setp.lt.f32 	%p174, %f1522, %f1521;
	selp.b32 	%r1080, 7, %r1079, %p174;
	selp.f32 	%f1522, %f1522, %f1521, %p174;
$L__BB0_156:
	ld.local.f32 	%f254, [%rd3+32];
	setp.geu.f32 	%p175, %f223, %f254;
	mov.u32 	%r1081, %r1080;
	mov.f32 	%f1523, %f1522;
	@%p175 bra 	$L__BB0_159;
	sub.f32 	%f1523, %f254, %f223;
	setp.ne.s16 	%p176, %rs1639, 0;
	mov.b32 	%r1081, 8;
	mov.b16 	%rs1640, 1;
	mov.b16 	%rs1639, 0;
	@%p176 bra 	$L__BB0_159;
	setp.lt.f32 	%p177, %f1523, %f1522;
	selp.b32 	%r1081, 8, %r1080, %p177;
	selp.f32 	%f1523, %f1523, %f1522, %p177;
$L__BB0_159:
	ld.local.f32 	%f258, [%rd3+36];
	setp.geu.f32 	%p178, %f223, %f258;
	mov.u32 	%r1082, %r1081;
	mov.f32 	%f1524, %f1523;
	@%p178 bra 	$L__BB0_162;
	sub.f32 	%f1524, %f258, %f223;
	setp.ne.s16 	%p179, %rs1639, 0;
	mov.b32 	%r1082, 9;
	mov.b16 	%rs1640, 1;
	@%p179 bra 	$L__BB0_162;
	setp.lt.f32 	%p180, %f1524, %f1523;
	selp.b32 	%r1082, 9, %r1081, %p180;
	selp.f32 	%f1524, %f1524, %f1523, %p180;
$L__BB0_162:
	setp.eq.s16 	%p181, %rs1640, 0;
	@%p181 bra 	$L__BB0_164;
	ld.param.u64 	%rd156, [_Z8NN_listsPfPiiif_param_1];
	add.s32 	%r740, %r1082, %r6;
	cvta.to.global.u64 	%rd42, %rd156;
	mul.wide.s32 	%rd43, %r740, 4;
	add.s64 	%rd44, %rd42, %rd43;
	st.global.u32 	[%rd44], %r1027;
	mul.wide.s32 	%rd45, %r1082, 4;
	add.s64 	%rd46, %rd3, %rd45;
	st.local.f32 	[%rd46], %f223;
	ld.local.f32 	%f1492, [%rd3];
$L__BB0_164:
	ld.global.f32 	%f1179, [%rd178];
	ld.shared.u32 	%r741, [%r1005];
	cvt.rn.f32.s32 	%f1180, %r741;
	sub.f32 	%f1181, %f1179, %f2;
	sub.f32 	%f1182, %f1180, %f3;
	fma.rn.f32 	%f1183, %f1181, %f1181, %f221;
	mul.f32 	%f264, %f1182, %f1182;
	add.f32 	%f265, %f1183, %f264;
	setp.geu.f32 	%p182, %f265, %f1492;
	mov.b16 	%rs1659, 0;
	mov.b16 	%rs1658, 1;
	@%p182 bra 	$L__BB0_166;
	sub.f32 	%f1524, %f1492, %f265;
	mov.b32 	%r1082, 0;
	mov.b16 	%rs1659, 1;
	mov.b16 	%rs1658, 0;
$L__BB0_166:
	ld.local.f32 	%f268, [%rd3+4];
	setp.geu.f32 	%p183, %f265, %f268;
	mov.u32 	%r1084, %r1082;
	mov.f32 	%f1527, %f1524;
	@%p183 bra 	$L__BB0_169;
	sub.f32 	%f1527, %f268, %f265;
	mov.b32 	%r1084, 1;
	mov.b16 	%rs1659, 1;
	mov.b16 	%rs1658, 0;
	@%p182 bra 	$L__BB0_169;
	setp.lt.f32 	%p185, %f1527, %f1524;
	selp.b32 	%r1084, 1, %r1082, %p185;
	selp.f32 	%f1527, %f1527, %f1524, %p185;
$L__BB0_169:
	ld.local.f32 	%f272, [%rd3+8];
	setp.geu.f32 	%p186, %f265, %f272;
	mov.u32 	%r1085, %r1084;
	mov.f32 	%f1528, %f1527;
	@%p186 bra 	$L__BB0_172;
	sub.f32 	%f1528, %f272, %f265;
	setp.ne.s16 	%p187, %rs1658, 0;
	mov.b32 	%r1085, 2;
	mov.b16 	%rs1659, 1;
	mov.b16 	%rs1658, 0;
	@%p187 bra 	$L__BB0_172;
	setp.lt.f32 	%p188, %f1528, %f1527;
	selp.b32 	%r1085, 2, %r1084, %p188;
	selp.f32 	%f1528, %f1528, %f1527, %p188;
$L__BB0_172:
	ld.local.f32 	%f276, [%rd3+12];
	setp.geu.f32 	%p189, %f265, %f276;
	mov.u32 	%r1086, %r1085;
	mov.f32 	%f1529, %f1528;
	@%p189 bra 	$L__BB0_175;
	sub.f32 	%f1529, %f276, %f265;
	setp.ne.s16 	%p190, %rs1658, 0;
	mov.b32 	%r1086, 3;
	mov.b16 	%rs1659, 1;
	mov.b16 	%rs1658, 0;
	@%p190 bra 	$L__BB0_175;
	setp.lt.f32 	%p191, %f1529, %f1528;
	selp.b32 	%r1086, 3, %r1085, %p191;
	selp.f32 	%f1529, %f1529, %f1528, %p191;
$L__BB0_175:
	ld.local.f32 	%f280, [%rd3+16];
	setp.geu.f32 	%p192, %f265, %f280;
	mov.u32 	%r1087, %r1086;
	mov.f32 	%f1530, %f1529;
	@%p192 bra 	$L__BB0_178;
	sub.f32 	%f1530, %f280, %f265;
	setp.ne.s16 	%p193, %rs1658, 0;
	mov.b32 	%r1087, 4;
	mov.b16 	%rs1659, 1;
	mov.b16 	%rs1658, 0;
	@%p193 bra 	$L__BB0_178;
	setp.lt.f32 	%p194, %f1530, %f1529;
	selp.b32 	%r1087, 4, %r1086, %p194;
	selp.f32 	%f1530, %f1530, %f1529, %p194;
$L__BB0_178:
	ld.local.f32 	%f284, [%rd3+20];
	setp.geu.f32 	%p195, %f265, %f284;
	mov.u32 	%r1088, %r1087;
	mov.f32 	%f1531, %f1530;
	@%p195 bra 	$L__BB0_181;
	sub.f32 	%f1531, %f284, %f265;
	setp.ne.s16 	%p196, %rs1658, 0;
	mov.b32 	%r1088, 5;
	mov.b16 	%rs1659, 1;
	mov.b16 	%rs1658, 0;
	@%p196 bra 	$L__BB0_181;
	setp.lt.f32 	%p197, %f1531, %f1530;
	selp.b32 	%r1088, 5, %r1087, %p197;
	selp.f32 	%f1531, %f1531, %f1530, %p197;
$L__BB0_181:
	ld.local.f32 	%f288, [%rd3+24];
	setp.geu.f32 	%p198, %f265, %f288;
	mov.u32 	%r1089, %r1088;
	mov.f32 	%f1532, %f1531;
	@%p198 bra 	$L__BB0_184;
	sub.f32 	%f1532, %f288, %f265;
	setp.ne.s16 	%p199, %rs1658, 0;
	mov.b32 	%r1089, 6;
	mov.b16 	%rs1659, 1;
	mov.b16 	%rs1658, 0;
	@%p199 bra 	$L__BB0_184;
	setp.lt.f32 	%p200, %f1532, %f1531;
	selp.b32 	%r1089, 6, %r1088, %p200;
	selp.f32 	%f1532, %f1532, %f1531, %p200;
$L__BB0_184:
	ld.local.f32 	%f292, [%rd3+28];
	setp.geu.f32 	%p201, %f265, %f292;
	mov.u32 	%r1090, %r1089;
	mov.f32 	%f1533, %f1532;
	@%p201 bra 	$L__BB0_187;
	sub.f32 	%f1533, %f292, %f265;
	setp.ne.s16 	%p202, %rs1658, 0;
	mov.b32 	%r1090, 7;
	mov.b16 	%rs1659, 1;
	mov.b16 	%rs1658, 0;
	@%p202 bra 	$L__BB0_187;
	setp.lt.f32 	%p203, %f1533, %f1532;
	selp.b32 	%r1090, 7, %r1089, %p203;
	selp.f32 	%f1533, %f1533, %f1532, %p203;
$L__BB0_187:
	ld.local.f32 	%f296, [%rd3+32];
	setp.geu.f32 	%p204, %f265, %f296;
	mov.u32 	%r1091, %r1090;
	mov.f32 	%f1534, %f1533;
	@%p204 bra 	$L__BB0_190;
	sub.f32 	%f1534, %f296, %f265;
	setp.ne.s16 	%p205, %rs1658, 0;
	mov.b32 	%r1091, 8;
	mov.b16 	%rs1659, 1;
	mov.b16 	%rs1658, 0;
	@%p205 bra 	$L__BB0_190;
	setp.lt.f32 	%p206, %f1534, %f1533;
	selp.b32 	%r1091, 8, %r1090, %p206;
	selp.f32 	%f1534, %f1534, %f1533, %p206;
$L__BB0_190:
	ld.local.f32 	%f300, [%rd3+36];
	setp.geu.f32 	%p207, %f265, %f300;
	mov.u32 	%r1092, %r1091;
	mov.f32 	%f1535, %f1534;
	@%p207 bra 	$L__BB0_193;
	sub.f32 	%f1535, %f300, %f265;
	setp.ne.s16 	%p208, %rs1658, 0;
	mov.b32 	%r1092, 9;
	mov.b16 	%rs1659, 1;
	@%p208 bra 	$L__BB0_193;
	setp.lt.f32 	%p209, %f1535, %f1534;
	selp.b32 	%r1092, 9, %r1091, %p209;
	selp.f32 	%f1535, %f1535, %f1534, %p209;
$L__BB0_193:
	setp.eq.s16 	%p210, %rs1659, 0;
	@%p210 bra 	$L__BB0_195;
	ld.param.u64 	%rd157, [_Z8NN_listsPfPiiif_param_1];
	add.s32 	%r752, %r1092, %r6;
	cvta.to.global.u64 	%rd47, %rd157;
	mul.wide.s32 	%rd48, %r752, 4;
	add.s64 	%rd49, %rd47, %rd48;
	st.global.u32 	[%rd49], %r1026;
	mul.wide.s32 	%rd50, %r1092, 4;
	add.s64 	%rd51, %rd3, %rd50;
	st.local.f32 	[%rd51], %f265;
	ld.local.f32 	%f1492, [%rd3];
$L__BB0_195:
	ld.global.f32 	%f1184, [%rd178+4];
	sub.f32 	%f1185, %f1184, %f3;
	add.f32 	%f1186, %f222, %f178;
	mul.f32 	%f306, %f1185, %f1185;
	add.f32 	%f1187, %f306, %f1186;
	setp.geu.f32 	%p211, %f1187, %f1492;
	mov.b16 	%rs1678, 0;
	mov.b16 	%rs1677, 1;
	@%p211 bra 	$L__BB0_197;
	add.f32 	%f1188, %f222, %f178;
	add.f32 	%f1189, %f306, %f1188;
	sub.f32 	%f1535, %f1492, %f1189;
	mov.b32 	%r1092, 0;
	mov.b16 	%rs1678, 1;
	mov.b16 	%rs1677, 0;
$L__BB0_197:
	ld.local.f32 	%f309, [%rd3+4];
	add.f32 	%f1190, %f222, %f178;
	add.f32 	%f1191, %f306, %f1190;
	setp.geu.f32 	%p212, %f1191, %f309;
	mov.u32 	%r1094, %r1092;
	mov.f32 	%f1538, %f1535;
	@%p212 bra 	$L__BB0_200;
	add.f32 	%f1192, %f222, %f178;
	add.f32 	%f1193, %f306, %f1192;
	setp.geu.f32 	%p213, %f1193, %f1492;
	sub.f32 	%f1538, %f309, %f1193;
	mov.b32 	%r1094, 1;
	mov.b16 	%rs1678, 1;
	mov.b16 	%rs1677, 0;
	@%p213 bra 	$L__BB0_200;
	setp.lt.f32 	%p214, %f1538, %f1535;
	selp.b32 	%r1094, 1, %r1092, %p214;
	selp.f32 	%f1538, %f1538, %f1535, %p214;
$L__BB0_200:
	ld.local.f32 	%f313, [%rd3+8];
	add.f32 	%f1194, %f222, %f178;
	add.f32 	%f1195, %f306, %f1194;
	setp.geu.f32 	%p215, %f1195, %f313;
	mov.u32 	%r1095, %r1094;
	mov.f32 	%f1539, %f1538;
	@%p215 bra 	$L__BB0_203;
	add.f32 	%f1196, %f222, %f178;
	add.f32 	%f1197, %f306, %f1196;
	sub.f32 	%f1539, %f313, %f1197;
	setp.ne.s16 	%p216, %rs1677, 0;
	mov.b32 	%r1095, 2;
	mov.b16 	%rs1678, 1;
	mov.b16 	%rs1677, 0;
	@%p216 bra 	$L__BB0_203;
	setp.lt.f32 	%p217, %f1539, %f1538;
	selp.b32 	%r1095, 2, %r1094, %p217;
	selp.f32 	%f1539, %f1539, %f1538, %p217;
$L__BB0_203:
	ld.local.f32 	%f317, [%rd3+12];
	add.f32 	%f1198, %f222, %f178;
	add.f32 	%f1199, %f306, %f1198;
	setp.geu.f32 	%p218, %f1199, %f317;
	mov.u32 	%r1096, %r1095;
	mov.f32 	%f1540, %f1539;
	@%p218 bra 	$L__BB0_206;
	add.f32 	%f1200, %f222, %f178;
	add.f32 	%f1201, %f306, %f1200;
	sub.f32 	%f1540, %f317, %f1201;
	setp.ne.s16 	%p219, %rs1677, 0;
	mov.b32 	%r1096, 3;
	mov.b16 	%rs1678, 1;
	mov.b16 	%rs1677, 0;
	@%p219 bra 	$L__BB0_206;
	setp.lt.f32 	%p220, %f1540, %f1539;
	selp.b32 	%r1096, 3, %r1095, %p220;
	selp.f32 	%f1540, %f1540, %f1539, %p220;
$L__BB0_206:
	ld.local.f32 	%f321, [%rd3+16];
	add.f32 	%f1202, %f222, %f178;
	add.f32 	%f1203, %f306, %f1202;
	setp.geu.f32 	%p221, %f1203, %f321;
	mov.u32 	%r1097, %r1096;
	mov.f32 	%f1541, %f1540;
	@%p221 bra 	$L__BB0_209;
	add.f32 	%f1204, %f222, %f178;
	add.f32 	%f1205, %f306, %f1204;
	sub.f32 	%f1541, %f321, %f1205;
	setp.ne.s16 	%p222, %rs1677, 0;
	mov.b32 	%r1097, 4;
	mov.b16 	%rs1678, 1;
	mov.b16 	%rs1677, 0;
	@%p222 bra 	$L__BB0_209;
	setp.lt.f32 	%p223, %f1541, %f1540;
	selp.b32 	%r1097, 4, %r1096, %p223;
	selp.f32 	%f1541, %f1541, %f1540, %p223;
$L__BB0_209:
	ld.local.f32 	%f325, [%rd3+20];
	add.f32 	%f1206, %f222, %f178;
	add.f32 	%f1207, %f306, %f1206;
	setp.geu.f32 	%p224, %f1207, %f325;
	mov.u32 	%r1098, %r1097;
	mov.f32 	%f1542, %f1541;
	@%p224 bra 	$L__BB0_212;
	add.f32 	%f1208, %f222, %f178;
	add.f32 	%f1209, %f306, %f1208;
	sub.f32 	%f1542, %f325, %f1209;
	setp.ne.s16 	%p225, %rs1677, 0;
	mov.b32 	%r1098, 5;
	mov.b16 	%rs1678, 1;
	mov.b16 	%rs1677, 0;
	@%p225 bra 	$L__BB0_212;
	setp.lt.f32 	%p226, %f1542, %f1541;
	selp.b32 	%r1098, 5, %r1097, %p226;
	selp.f32 	%f1542, %f1542, %f1541, %p226;
$L__BB0_212:
	ld.local.f32 	%f329, [%rd3+24];
	add.f32 	%f1210, %f222, %f178;
	add.f32 	%f1211, %f306, %f1210;
	setp.geu.f32 	%p227, %f1211, %f329;
	mov.u32 	%r1099, %r1098;
	mov.f32 	%f1543, %f1542;
	@%p227 bra 	$L__BB0_215;
	add.f32 	%f1212, %f222, %f178;
	add.f32 	%f1213, %f306, %f1212;
	sub.f32 	%f1543, %f329, %f1213;
	setp.ne.s16 	%p228, %rs1677, 0;
	mov.b32 	%r1099, 6;
	mov.b16 	%rs1678, 1;
	mov.b16 	%rs1677, 0;
	@%p228 bra 	$L__BB0_215;
	setp.lt.f32 	%p229, %f1543, %f1542;
	selp.b32 	%r1099, 6, %r1098, %p229;
	selp.f32 	%f1543, %f1543, %f1542, %p229;
$L__BB0_215:
	ld.local.f32 	%f333, [%rd3+28];
	add.f32 	%f1214, %f222, %f178;
	add.f32 	%f1215, %f306, %f1214;
	setp.geu.f32 	%p230, %f1215, %f333;
	mov.u32 	%r1100, %r1099;
	mov.f32 	%f1544, %f1543;
	@%p230 bra 	$L__BB0_218;
	add.f32 	%f1216, %f222, %f178;
	add.f32 	%f1217, %f306, %f1216;
	sub.f32 	%f1544, %f333, %f1217;
	setp.ne.s16 	%p231, %rs1677, 0;
	mov.b32 	%r1100, 7;
	mov.b16 	%rs1678, 1;
	mov.b16 	%rs1677, 0;
	@%p231 bra 	$L__BB0_218;
	setp.lt.f32 	%p232, %f1544, %f1543;
	selp.b32 	%r1100, 7, %r1099, %p232;
	selp.f32 	%f1544, %f1544, %f1543, %p232;
$L__BB0_218:
	ld.local.f32 	%f337, [%rd3+32];
	add.f32 	%f1218, %f222, %f178;
	add.f32 	%f1219, %f306, %f1218;
	setp.geu.f32 	%p233, %f1219, %f337;
	mov.u32 	%r1101, %r1100;
	mov.f32 	%f1545, %f1544;
	@%p233 bra 	$L__BB0_221;
	add.f32 	%f1220, %f222, %f178;
	add.f32 	%f1221, %f306, %f1220;
	sub.f32 	%f1545, %f337, %f1221;
	setp.ne.s16 	%p234, %rs1677, 0;
	mov.b32 	%r1101, 8;
	mov.b16 	%rs1678, 1;
	mov.b16 	%rs1677, 0;
	@%p234 bra 	$L__BB0_221;
	setp.lt.f32 	%p235, %f1545, %f1544;
	selp.b32 	%r1101, 8, %r1100, %p235;
	selp.f32 	%f1545, %f1545, %f1544, %p235;
$L__BB0_221:
	ld.local.f32 	%f341, [%rd3+36];
	add.f32 	%f1222, %f222, %f178;
	add.f32 	%f1223, %f306, %f1222;
	setp.geu.f32 	%p236, %f1223, %f341;
	mov.u32 	%r1102, %r1101;
	mov.f32 	%f1546, %f1545;
	@%p236 bra 	$L__BB0_224;
	add.f32 	%f1224, %f222, %f178;
	add.f32 	%f1225, %f306, %f1224;
	sub.f32 	%f1546, %f341, %f1225;
	setp.ne.s16 	%p237, %rs1677, 0;
	mov.b32 	%r1102, 9;
	mov.b16 	%rs1678, 1;
	@%p237 bra 	$L__BB0_224;
	setp.lt.f32 	%p238, %f1546, %f1545;
	selp.b32 	%r1102, 9, %r1101, %p238;
	selp.f32 	%f1546, %f1546, %f1545, %p238;
$L__BB0_224:
	setp.eq.s16 	%p239, %rs1678, 0;
	@%p239 bra 	$L__BB0_226;
	ld.param.u64 	%rd158, [_Z8NN_listsPfPiiif_param_1];
	add.s32 	%r763, %r1102, %r6;
	cvta.to.global.u64 	%rd52, %rd158;
	mul.wide.s32 	%rd53, %r763, 4;
	add.s64 	%rd54, %rd52, %rd53;
	st.global.u32 	[%rd54], %r1025;
	mul.wide.s32 	%rd55, %r1102, 4;
	add.s64 	%rd56, %rd3, %rd55;
	add.f32 	%f1226, %f222, %f178;
	add.f32 	%f1227, %f306, %f1226;
	st.local.f32 	[%rd56], %f1227;
	ld.local.f32 	%f1492, [%rd3];
$L__BB0_226:
	add.f32 	%f1228, %f178, %f93;
	add.f32 	%f1229, %f306, %f1228;
	setp.geu.f32 	%p240, %f1229, %f1492;
	mov.b16 	%rs1697, 0;
	mov.b16 	%rs1696, 1;
	@%p240 bra 	$L__BB0_228;
	add.f32 	%f1230, %f178, %f93;
	add.f32 	%f1231, %f306, %f1230;
	sub.f32 	%f1546, %f1492, %f1231;
	mov.b32 	%r1102, 0;
	mov.b16 	%rs1697, 1;
	mov.b16 	%rs1696, 0;
$L__BB0_228:
	ld.local.f32 	%f349, [%rd3+4];
	add.f32 	%f1232, %f178, %f93;
	add.f32 	%f1233, %f306, %f1232;
	setp.geu.f32 	%p241, %f1233, %f349;
	mov.u32 	%r1104, %r1102;
	mov.f32 	%f1549, %f1546;
	@%p241 bra 	$L__BB0_231;
	add.f32 	%f1234, %f178, %f93;
	add.f32 	%f1235, %f306, %f1234;
	setp.geu.f32 	%p242, %f1235, %f1492;
	sub.f32 	%f1549, %f349, %f1235;
	mov.b32 	%r1104, 1;
	mov.b16 	%rs1697, 1;
	mov.b16 	%rs1696, 0;
	@%p242 bra 	$L__BB0_231;
	setp.lt.f32 	%p243, %f1549, %f1546;
	selp.b32 	%r1104, 1, %r1102, %p243;
	selp.f32 	%f1549, %f1549, %f1546, %p243;
$L__BB0_231:
	ld.local.f32 	%f353, [%rd3+8];
	add.f32 	%f1236, %f178, %f93;
	add.f32 	%f1237, %f306, %f1236;
	setp.geu.f32 	%p244, %f1237, %f353;
	mov.u32 	%r1105, %r1104;
	mov.f32 	%f1550, %f1549;
	@%p244 bra 	$L__BB0_234;
	add.f32 	%f1238, %f178, %f93;
	add.f32 	%f1239, %f306, %f1238;
	sub.f32 	%f1550, %f353, %f1239;
	setp.ne.s16 	%p245, %rs1696, 0;
	mov.b32 	%r1105, 2;
	mov.b16 	%rs1697, 1;
	mov.b16 	%rs1696, 0;
	@%p245 bra 	$L__BB0_234;
	setp.lt.f32 	%p246, %f1550, %f1549;
	selp.b32 	%r1105, 2, %r1104, %p246;
	selp.f32 	%f1550, %f1550, %f1549, %p246;
$L__BB0_234:
	ld.local.f32 	%f357, [%rd3+12];
	add.f32 	%f1240, %f178, %f93;
	add.f32 	%f1241, %f306, %f1240;
	setp.geu.f32 	%p247, %f1241, %f357;
	mov.u32 	%r1106, %r1105;
	mov.f32 	%f1551, %f1550;
	@%p247 bra 	$L__BB0_237;
	add.f32 	%f1242, %f178, %f93;
	add.f32 	%f1243, %f306, %f1242;
	sub.f32 	%f1551, %f357, %f1243;
	setp.ne.s16 	%p248, %rs1696, 0;
	mov.b32 	%r1106, 3;
	mov.b16 	%rs1697, 1;
	mov.b16 	%rs1696, 0;
	@%p248 bra 	$L__BB0_237;
	setp.lt.f32 	%p249, %f1551, %f1550;
	selp.b32 	%r1106, 3, %r1105, %p249;
	selp.f32 	%f1551, %f1551, %f1550, %p249;
$L__BB0_237:
	ld.local.f32 	%f361, [%rd3+16];
	add.f32 	%f1244, %f178, %f93;
	add.f32 	%f1245, %f306, %f1244;
	setp.geu.f32 	%p250, %f1245, %f361;
	mov.u32 	%r1107, %r1106;
	mov.f32 	%f1552, %f1551;
	@%p250 bra 	$L__BB0_240;
	add.f32 	%f1246, %f178, %f93;
	add.f32 	%f1247, %f306, %f1246;
	sub.f32 	%f1552, %f361, %f1247;
	setp.ne.s16 	%p251, %rs1696, 0;
	mov.b32 	%r1107, 4;
	mov.b16 	%rs1697, 1;
	mov.b16 	%rs1696, 0;
	@%p251 bra 	$L__BB0_240;
	setp.lt.f32 	%p252, %f1552, %f1551;
	selp.b32 	%r1107, 4, %r1106, %p252;
	selp.f32 	%f1552, %f1552, %f1551, %p252;
$L__BB0_240:
	ld.local.f32 	%f365, [%rd3+20];
	add.f32 	%f1248, %f178, %f93;
	add.f32 	%f1249, %f306, %f1248;
	setp.geu.f32 	%p253, %f1249, %f365;
	mov.u32 	%r1108, %r1107;
	mov.f32 	%f1553, %f1552;
	@%p253 bra 	$L__BB0_243;
	add.f32 	%f1250, %f178, %f93;
	add.f32 	%f1251, %f306, %f1250;
	sub.f32 	%f1553, %f365, %f1251;
	setp.ne.s16 	%p254, %rs1696, 0;
	mov.b32 	%r1108, 5;
	mov.b16 	%rs1697, 1;
	mov.b16 	%rs1696, 0;
	@%p254 bra 	$L__BB0_243;
	setp.lt.f32 	%p255, %f1553, %f1552;
	selp.b32 	%r1108, 5, %r1107, %p255;
	selp.f32 	%f1553, %f1553, %f1552, %p255;
$L__BB0_243:
	ld.local.f32 	%f369, [%rd3+24];
	add.f32 	%f1252, %f178, %f93;
	add.f32 	%f1253, %f306, %f1252;
	setp.geu.f32 	%p256, %f1253, %f369;
	mov.u32 	%r1109, %r1108;
	mov.f32 	%f1554, %f1553;
	@%p256 bra 	$L__BB0_246;
	add.f32 	%f1254, %f178, %f93;
	add.f32 	%f1255, %f306, %f1254;
	sub.f32 	%f1554, %f369, %f1255;
	setp.ne.s16 	%p257, %rs1696, 0;
	mov.b32 	%r1109, 6;
	mov.b16 	%rs1697, 1;
	mov.b16 	%rs1696, 0;
	@%p257 bra 	$L__BB0_246;
	setp.lt.f32 	%p258, %f1554, %f1553;
	selp.b32 	%r1109, 6, %r1108, %p258;
	selp.f32 	%f1554, %f1554, %f1553, %p258;
$L__BB0_246:
	ld.local.f32 	%f373, [%rd3+28];
	add.f32 	%f1256, %f178, %f93;
	add.f32 	%f1257, %f306, %f1256;
	setp.geu.f32 	%p259, %f1257, %f373;
	mov.u32 	%r1110, %r1109;
	mov.f32 	%f1555, %f1554;
	@%p259 bra 	$L__BB0_249;
	add.f32 	%f1258, %f178, %f93;
	add.f32 	%f1259, %f306, %f1258;
	sub.f32 	%f1555, %f373, %f1259;
	setp.ne.s16 	%p260, %rs1696, 0;
	mov.b32 	%r1110, 7;
	mov.b16 	%rs1697, 1;
	mov.b16 	%rs1696, 0;
	@%p260 bra 	$L__BB0_249;
	setp.lt.f32 	%p261, %f1555, %f1554;
	selp.b32 	%r1110, 7, %r1109, %p261;
	selp.f32 	%f1555, %f1555, %f1554, %p261;
$L__BB0_249:
	ld.local.f32 	%f377, [%rd3+32];
	add.f32 	%f1260, %f178, %f93;
	add.f32 	%f1261, %f306, %f1260;
	setp.geu.f32 	%p262, %f1261, %f377;
	mov.u32 	%r1111, %r1110;
	mov.f32 	%f1556, %f1555;
	@%p262 bra 	$L__BB0_252;
	add.f32 	%f1262, %f178, %f93;
	add.f32 	%f1263, %f306, %f1262;
	sub.f32 	%f1556, %f377, %f1263;
	setp.ne.s16 	%p263, %rs1696, 0;
	mov.b32 	%r1111, 8;
	mov.b16 	%rs1697, 1;
	mov.b16 	%rs1696, 0;
	@%p263 bra 	$L__BB0_252;
	setp.lt.f32 	%p264, %f1556, %f1555;
	selp.b32 	%r1111, 8, %r1110, %p264;
	selp.f32 	%f1556, %f1556, %f1555, %p264;
$L__BB0_252:
	ld.local.f32 	%f381, [%rd3+36];
	add.f32 	%f1264, %f178, %f93;
	add.f32 	%f1265, %f306, %f1264;
	setp.geu.f32 	%p265, %f1265, %f381;
	mov.u32 	%r1112, %r1111;
	mov.f32 	%f1557, %f1556;
	@%p265 bra 	$L__BB0_255;
	add.f32 	%f1266, %f178, %f93;
	add.f32 	%f1267, %f306, %f1266;
	sub.f32 	%f1557, %f381, %f1267;
	setp.ne.s16 	%p266, %rs1696, 0;
	mov.b32 	%r1112, 9;
	mov.b16 	%rs1697, 1;
	@%p266 bra 	$L__BB0_255;
	setp.lt.f32 	%p267, %f1557, %f1556;
	selp.b32 	%r1112, 9, %r1111, %p267;
	selp.f32 	%f1557, %f1557, %f1556, %p267;
$L__BB0_255:
	setp.eq.s16 	%p268, %rs1697, 0;
	@%p268 bra 	$L__BB0_257;
	ld.param.u64 	%rd159, [_Z8NN_listsPfPiiif_param_1];
	add.s32 	%r774, %r1112, %r6;
	cvta.to.global.u64 	%rd57, %rd159;
	mul.wide.s32 	%rd58, %r774, 4;
	add.s64 	%rd59, %rd57, %rd58;
	st.global.u32 	[%rd59], %r1024;
	mul.wide.s32 	%rd60, %r1112, 4;
	add.s64 	%rd61, %rd3, %rd60;
	add.f32 	%f1268, %f178, %f93;
	add.f32 	%f1269, %f306, %f1268;
	st.local.f32 	[%rd61], %f1269;
	ld.local.f32 	%f1492, [%rd3];
$L__BB0_257:
	add.f32 	%f1270, %f222, %f48;
	add.f32 	%f1271, %f306, %f1270;
	setp.geu.f32 	%p269, %f1271, %f1492;
	mov.b16 	%rs1716, 0;
	mov.b16 	%rs1715, 1;
	@%p269 bra 	$L__BB0_259;
	add.f32 	%f1272, %f222, %f48;
	add.f32 	%f1273, %f306, %f1272;
	sub.f32 	%f1557, %f1492, %f1273;
	mov.b32 	%r1112, 0;
	mov.b16 	%rs1716, 1;
	mov.b16 	%rs1715, 0;
$L__BB0_259:
	ld.local.f32 	%f389, [%rd3+4];
	add.f32 	%f1274, %f222, %f48;
	add.f32 	%f1275, %f306, %f1274;
	setp.geu.f32 	%p270, %f1275, %f389;
	mov.u32 	%r1114, %r1112;
	mov.f32 	%f1560, %f1557;
	@%p270 bra 	$L__BB0_262;
	add.f32 	%f1276, %f222, %f48;
	add.f32 	%f1277, %f306, %f1276;
	setp.geu.f32 	%p271, %f1277, %f1492;
	sub.f32 	%f1560, %f389, %f1277;
	mov.b32 	%r1114, 1;
	mov.b16 	%rs1716, 1;
	mov.b16 	%rs1715, 0;
	@%p271 bra 	$L__BB0_262;
	setp.lt.f32 	%p272, %f1560, %f1557;
	selp.b32 	%r1114, 1, %r1112, %p272;
	selp.f32 	%f1560, %f1560, %f1557, %p272;
$L__BB0_262:
	ld.local.f32 	%f393, [%rd3+8];
	add.f32 	%f1278, %f222, %f48;
	add.f32 	%f1279, %f306, %f1278;
	setp.geu.f32 	%p273, %f1279, %f393;
	mov.u32 	%r1115, %r1114;
	mov.f32 	%f1561, %f1560;
	@%p273 bra 	$L__BB0_265;
	add.f32 	%f1280, %f222, %f48;
	add.f32 	%f1281, %f306, %f1280;
	sub.f32 	%f1561, %f393, %f1281;
	setp.ne.s16 	%p274, %rs1715, 0;
	mov.b32 	%r1115, 2;
	mov.b16 	%rs1716, 1;
	mov.b16 	%rs1715, 0;
	@%p274 bra 	$L__BB0_265;
	setp.lt.f32 	%p275, %f1561, %f1560;
	selp.b32 	%r1115, 2, %r1114, %p275;
	selp.f32 	%f1561, %f1561, %f1560, %p275;
$L__BB0_265:
	ld.local.f32 	%f397, [%rd3+12];
	add.f32 	%f1282, %f222, %f48;
	add.f32 	%f1283, %f306, %f1282;
	setp.geu.f32 	%p276, %f1283, %f397;
	mov.u32 	%r1116, %r1115;
	mov.f32 	%f1562, %f1561;
	@%p276 bra 	$L__BB0_268;
	add.f32 	%f1284, %f222, %f48;
	add.f32 	%f1285, %f306, %f1284;
	sub.f32 	%f1562, %f397, %f1285;
	setp.ne.s16 	%p277, %rs1715, 0;
	mov.b32 	%r1116, 3;
	mov.b16 	%rs1716, 1;
	mov.b16 	%rs1715, 0;
	@%p277 bra 	$L__BB0_268;
	setp.lt.f32 	%p278, %f1562, %f1561;
	selp.b32 	%r1116, 3, %r1115, %p278;
	selp.f32 	%f1562, %f1562, %f1561, %p278;
$L__BB0_268:
	ld.local.f32 	%f401, [%rd3+16];
	add.f32 	%f1286, %f222, %f48;
	add.f32 	%f1287, %f306, %f1286;
	setp.geu.f32 	%p279, %f1287, %f401;
	mov.u32 	%r1117, %r1116;
	mov.f32 	%f1563, %f1562;
	@%p279 bra 	$L__BB0_271;
	add.f32 	%f1288, %f222, %f48;
	add.f32 	%f1289, %f306, %f1288;
	sub.f32 	%f1563, %f401, %f1289;
	setp.ne.s16 	%p280, %rs1715, 0;
	mov.b32 	%r1117, 4;
	mov.b16 	%rs1716, 1;
	mov.b16 	%rs1715, 0;
	@%p280 bra 	$L__BB0_271;
	setp.lt.f32 	%p281, %f1563, %f1562;
	selp.b32 	%r1117, 4, %r1116, %p281;
	selp.f32 	%f1563, %f1563, %f1562, %p281;
$L__BB0_271:
	ld.local.f32 	%f405, [%rd3+20];
	add.f32 	%f1290, %f222, %f48;
	add.f32 	%f1291, %f306, %f1290;
	setp.geu.f32 	%p282, %f1291, %f405;
	mov.u32 	%r1118, %r1117;
	mov.f32 	%f1564, %f1563;
	@%p282 bra 	$L__BB0_274;
	add.f32 	%f1292, %f222, %f48;
	add.f32 	%f1293, %f306, %f1292;
	sub.f32 	%f1564, %f405, %f1293;
	setp.ne.s16 	%p283, %rs1715, 0;
	mov.b32 	%r1118, 5;
	mov.b16 	%rs1716, 1;
	mov.b16 	%rs1715, 0;
	@%p283 bra 	$L__BB0_274;
	setp.lt.f32 	%p284, %f1564, %f1563;
	selp.b32 	%r1118, 5, %r1117, %p284;
	selp.f32 	%f1564, %f1564, %f1563, %p284;
$L__BB0_274:
	ld.local.f32 	%f409, [%rd3+24];
	add.f32 	%f1294, %f222, %f48;
	add.f32 	%f1295, %f306, %f1294;
	setp.geu.f32 	%p285, %f1295, %f409;
	mov.u32 	%r1119, %r1118;
	mov.f32 	%f1565, %f1564;
	@%p285 bra 	$L__BB0_277;
	add.f32 	%f1296, %f222, %f48;
	add.f32 	%f1297, %f306, %f1296;
	sub.f32 	%f1565, %f409, %f1297;
	setp.ne.s16 	%p286, %rs1715, 0;
	mov.b32 	%r1119, 6;
	mov.b16 	%rs1716, 1;
	mov.b16 	%rs1715, 0;
	@%p286 bra 	$L__BB0_277;
	setp.lt.f32 	%p287, %f1565, %f1564;
	selp.b32 	%r1119, 6, %r1118, %p287;
	selp.f32 	%f1565, %f1565, %f1564, %p287;
$L__BB0_277:
	ld.local.f32 	%f413, [%rd3+28];
	add.f32 	%f1298, %f222, %f48;
	add.f32 	%f1299, %f306, %f1298;
	setp.geu.f32 	%p288, %f1299, %f413;
	mov.u32 	%r1120, %r1119;
	mov.f32 	%f1566, %f1565;
	@%p288 bra 	$L__BB0_280;
	add.f32 	%f1300, %f222, %f48;
	add.f32 	%f1301, %f306, %f1300;
	sub.f32 	%f1566, %f413, %f1301;
	setp.ne.s16 	%p289, %rs1715, 0;
	mov.b32 	%r1120, 7;
	mov.b16 	%rs1716, 1;
	mov.b16 	%rs1715, 0;
	@%p289 bra 	$L__BB0_280;
	setp.lt.f32 	%p290, %f1566, %f1565;
	selp.b32 	%r1120, 7, %r1119, %p290;
	selp.f32 	%f1566, %f1566, %f1565, %p290;
$L__BB0_280:
	ld.local.f32 	%f417, [%rd3+32];
	add.f32 	%f1302, %f222, %f48;
	add.f32 	%f1303, %f306, %f1302;
	setp.geu.f32 	%p291, %f1303, %f417;
	mov.u32 	%r1121, %r1120;
	mov.f32 	%f1567, %f1566;
	@%p291 bra 	$L__BB0_283;
	add.f32 	%f1304, %f222, %f48;
	add.f32 	%f1305, %f306, %f1304;
	sub.f32 	%f1567, %f417, %f1305;
	setp.ne.s16 	%p292, %rs1715, 0;
	mov.b32 	%r1121, 8;
	mov.b16 	%rs1716, 1;
	mov.b16 	%rs1715, 0;
	@%p292 bra 	$L__BB0_283;
	setp.lt.f32 	%p293, %f1567, %f1566;
	selp.b32 	%r1121, 8, %r1120, %p293;
	selp.f32 	%f1567, %f1567, %f1566, %p293;
$L__BB0_283:
	ld.local.f32 	%f421, [%rd3+36];
	add.f32 	%f1306, %f222, %f48;
	add.f32 	%f1307, %f306, %f1306;
	setp.geu.f32 	%p294, %f1307, %f421;
	mov.u32 	%r1122, %r1121;
	mov.f32 	%f1568, %f1567;
	@%p294 bra 	$L__BB0_286;
	add.f32 	%f1308, %f222, %f48;
	add.f32 	%f1309, %f306, %f1308;
	sub.f32 	%f1568, %f421, %f1309;
	setp.ne.s16 	%p295, %rs1715, 0;
	mov.b32 	%r1122, 9;
	mov.b16 	%rs1716, 1;
	@%p295 bra 	$L__BB0_286;
	setp.lt.f32 	%p296, %f1568, %f1567;
	selp.b32 	%r1122, 9, %r1121, %p296;
	selp.f32 	%f1568, %f1568, %f1567, %p296;
$L__BB0_286:
	setp.eq.s16 	%p297, %rs1716, 0;
	@%p297 bra 	$L__BB0_288;
	ld.param.u64 	%rd160, [_Z8NN_listsPfPiiif_param_1];
	add.s32 	%r785, %r1122, %r6;
	cvta.to.global.u64 	%rd62, %rd160;
	mul.wide.s32 	%rd63, %r785, 4;
	add.s64 	%rd64, %rd62, %rd63;
	st.global.u32 	[%rd64], %r1023;
	mul.wide.s32 	%rd65, %r1122, 4;
	add.s64 	%rd66, %rd3, %rd65;
	add.f32 	%f1310, %f222, %f48;
	add.f32 	%f1311, %f306, %f1310;
	st.local.f32 	[%rd66], %f1311;
	ld.local.f32 	%f1492, [%rd3];
$L__BB0_288:
	add.f32 	%f1312, %f93, %f48;
	add.f32 	%f427, %f306, %f1312;
	setp.geu.f32 	%p298, %f427, %f1492;
	mov.b16 	%rs1735, 0;
	mov.b16 	%rs1734, 1;
	@%p298 bra 	$L__BB0_290;
	sub.f32 	%f1568, %f1492, %f427;
	mov.b32 	%r1122, 0;
	mov.b16 	%rs1735, 1;
	mov.b16 	%rs1734, 0;
$L__BB0_290:
	ld.local.f32 	%f430, [%rd3+4];
	setp.geu.f32 	%p299, %f427, %f430;
	mov.u32 	%r1124, %r1122;
	mov.f32 	%f1571, %f1568;
	@%p299 bra 	$L__BB0_293;
	sub.f32 	%f1571, %f430, %f427;
	mov.b32 	%r1124, 1;
	mov.b16 	%rs1735, 1;
	mov.b16 	%rs1734, 0;
	@%p298 bra 	$L__BB0_293;
	setp.lt.f32 	%p301, %f1571, %f1568;
	selp.b32 	%r1124, 1, %r1122, %p301;
	selp.f32 	%f1571, %f1571, %f1568, %p301;
$L__BB0_293:
	ld.local.f32 	%f434, [%rd3+8];
	setp.geu.f32 	%p302, %f427, %f434;
	mov.u32 	%r1125, %r1124;
	mov.f32 	%f1572, %f1571;
	@%p302 bra 	$L__BB0_296;
	sub.f32 	%f1572, %f434, %f427;
	setp.ne.s16 	%p303, %rs1734, 0;
	mov.b32 	%r1125, 2;
	mov.b16 	%rs1735, 1;
	mov.b16 	%rs1734, 0;
	@%p303 bra 	$L__BB0_296;
	setp.lt.f32 	%p304, %f1572, %f1571;
	selp.b32 	%r1125, 2, %r1124, %p304;
	selp.f32 	%f1572, %f1572, %f1571, %p304;
$L__BB0_296:
	ld.local.f32 	%f438, [%rd3+12];
	setp.geu.f32 	%p305, %f427, %f438;
	mov.u32 	%r1126, %r1125;
	mov.f32 	%f1573, %f1572;
	@%p305 bra 	$L__BB0_299;
	sub.f32 	%f1573, %f438, %f427;
	setp.ne.s16 	%p306, %rs1734, 0;
	mov.b32 	%r1126, 3;
	mov.b16 	%rs1735, 1;
	mov.b16 	%rs1734, 0;
	@%p306 bra 	$L__BB0_299;
	setp.lt.f32 	%p307, %f1573, %f1572;
	selp.b32 	%r1126, 3, %r1125, %p307;
	selp.f32 	%f1573, %f1573, %f1572, %p307;
$L__BB0_299:
	ld.local.f32 	%f442, [%rd3+16];
	setp.geu.f32 	%p308, %f427, %f442;
	mov.u32 	%r1127, %r1126;
	mov.f32 	%f1574, %f1573;
	@%p308 bra 	$L__BB0_302;
	sub.f32 	%f1574, %f442, %f427;
	setp.ne.s16 	%p309, %rs1734, 0;
	mov.b32 	%r1127, 4;
	mov.b16 	%rs1735, 1;
	mov.b16 	%rs1734, 0;
	@%p309 bra 	$L__BB0_302;
	setp.lt.f32 	%p310, %f1574, %f1573;
	selp.b32 	%r1127, 4, %r1126, %p310;
	selp.f32 	%f1574, %f1574, %f1573, %p310;
$L__BB0_302:
	ld.local.f32 	%f446, [%rd3+20];
	setp.geu.f32 	%p311, %f427, %f446;
	mov.u32 	%r1128, %r1127;
	mov.f32 	%f1575, %f1574;
	@%p311 bra 	$L__BB0_305;
	sub.f32 	%f1575, %f446, %f427;
	setp.ne.s16 	%p312, %rs1734, 0;
	mov.b32 	%r1128, 5;
	mov.b16 	%rs1735, 1;
	mov.b16 	%rs1734, 0;
	@%p312 bra 	$L__BB0_305;
	setp.lt.f32 	%p313, %f1575, %f1574;
	selp.b32 	%r1128, 5, %r1127, %p313;
	selp.f32 	%f1575, %f1575, %f1574, %p313;
$L__BB0_305:
	ld.local.f32 	%f450, [%rd3+24];
	setp.geu.f32 	%p314, %f427, %f450;
	mov.u32 	%r1129, %r1128;
	mov.f32 	%f1576, %f1575;
	@%p314 bra 	$L__BB0_308;
	sub.f32 	%f1576, %f450, %f427;
	setp.ne.s16 	%p315, %rs1734, 0;
	mov.b32 	%r1129, 6;
	mov.b16 	%rs1735, 1;
	mov.b16 	%rs1734, 0;
	@%p315 bra 	$L__BB0_308;
	setp.lt.f32 	%p316, %f1576, %f1575;
	selp.b32 	%r1129, 6, %r1128, %p316;
	selp.f32 	%f1576, %f1576, %f1575, %p316;
$L__BB0_308:
	ld.local.f32 	%f454, [%rd3+28];
	setp.geu.f32 	%p317, %f427, %f454;
	mov.u32 	%r1130, %r1129;
	mov.f32 	%f1577, %f1576;
	@%p317 bra 	$L__BB0_311;
	sub.f32 	%f1577, %f454, %f427;
	setp.ne.s16 	%p318, %rs1734, 0;
	mov.b32 	%r1130, 7;
	mov.b16 	%rs1735, 1;
	mov.b16 	%rs1734, 0;
	@%p318 bra 	$L__BB0_311;
	setp.lt.f32 	%p319, %f1577, %f1576;
	selp.b32 	%r1130, 7, %r1129, %p319;
	selp.f32 	%f1577, %f1577, %f1576, %p319;
$L__BB0_311:
	ld.local.f32 	%f458, [%rd3+32];
	setp.geu.f32 	%p320, %f427, %f458;
	mov.u32 	%r1131, %r1130;
	mov.f32 	%f1578, %f1577;
	@%p320 bra 	$L__BB0_314;
	sub.f32 	%f1578, %f458, %f427;
	setp.ne.s16 	%p321, %rs1734, 0;
	mov.b32 	%r1131, 8;
	mov.b16 	%rs1735, 1;
	mov.b16 	%rs1734, 0;
	@%p321 bra 	$L__BB0_314;
	setp.lt.f32 	%p322, %f1578, %f1577;
	selp.b32 	%r1131, 8, %r1130, %p322;
	selp.f32 	%f1578, %f1578, %f1577, %p322;
$L__BB0_314:
	ld.local.f32 	%f462, [%rd3+36];
	setp.geu.f32 	%p323, %f427, %f462;
	mov.u32 	%r1132, %r1131;
	mov.f32 	%f1579, %f1578;
	@%p323 bra 	$L__BB0_317;
	sub.f32 	%f1579, %f462, %f427;
	setp.ne.s16 	%p324, %rs1734, 0;
	mov.b32 	%r1132, 9;
	mov.b16 	%rs1735, 1;
	@%p324 bra 	$L__BB0_317;
	setp.lt.f32 	%p325, %f1579, %f1578;
	selp.b32 	%r1132, 9, %r1131, %p325;
	selp.f32 	%f1579, %f1579, %f1578, %p325;
$L__BB0_317:
	setp.eq.s16 	%p326, %rs1735, 0;
	@%p326 bra 	$L__BB0_319;
	ld.param.u64 	%rd161, [_Z8NN_listsPfPiiif_param_1];
	add.s32 	%r796, %r1132, %r6;
	cvta.to.global.u64 	%rd67, %rd161;
	mul.wide.s32 	%rd68, %r796, 4;
	add.s64 	%rd69, %rd67, %rd68;
	st.global.u32 	[%rd69], %r1022;
	mul.wide.s32 	%rd70, %r1132, 4;
	add.s64 	%rd71, %rd3, %rd70;
	st.local.f32 	[%rd71], %f427;
	ld.local.f32 	%f1492, [%rd3];
$L__BB0_319:
	ld.global.f32 	%f1313, [%rd178];
	sub.f32 	%f1314, %f1313, %f2;
	mul.f32 	%f468, %f1314, %f1314;
	add.f32 	%f469, %f468, %f178;
	add.f32 	%f1315, %f469, %f264;
	setp.geu.f32 	%p327, %f1315, %f1492;
	mov.b16 	%rs1754, 0;
	mov.b16 	%rs1753, 1;
	@%p327 bra 	$L__BB0_321;
	add.f32 	%f1316, %f469, %f264;
	sub.f32 	%f1579, %f1492, %f1316;
	mov.b32 	%r1132, 0;
	mov.b16 	%rs1754, 1;
	mov.b16 	%rs1753, 0;
$L__BB0_321:
	ld.local.f32 	%f472, [%rd3+4];
	add.f32 	%f1317, %f469, %f264;
	setp.geu.f32 	%p328, %f1317, %f472;
	mov.u32 	%r1134, %r1132;
	mov.f32 	%f1582, %f1579;
	@%p328 bra 	$L__BB0_324;
	add.f32 	%f1318, %f469, %f264;
	setp.geu.f32 	%p329, %f1318, %f1492;
	sub.f32 	%f1582, %f472, %f1318;
	mov.b32 	%r1134, 1;
	mov.b16 	%rs1754, 1;
	mov.b16 	%rs1753, 0;
	@%p329 bra 	$L__BB0_324;
	setp.lt.f32 	%p330, %f1582, %f1579;
	selp.b32 	%r1134, 1, %r1132, %p330;
	selp.f32 	%f1582, %f1582, %f1579, %p330;
$L__BB0_324:
	ld.local.f32 	%f476, [%rd3+8];
	add.f32 	%f1319, %f469, %f264;
	setp.geu.f32 	%p331, %f1319, %f476;
	mov.u32 	%r1135, %r1134;
	mov.f32 	%f1583, %f1582;
	@%p331 bra 	$L__BB0_327;
	add.f32 	%f1320, %f469, %f264;
	sub.f32 	%f1583, %f476, %f1320;
	setp.ne.s16 	%p332, %rs1753, 0;
	mov.b32 	%r1135, 2;
	mov.b16 	%rs1754, 1;
	mov.b16 	%rs1753, 0;
	@%p332 bra 	$L__BB0_327;
	setp.lt.f32 	%p333, %f1583, %f1582;
	selp.b32 	%r1135, 2, %r1134, %p333;
	selp.f32 	%f1583, %f1583, %f1582, %p333;
$L__BB0_327:
	ld.local.f32 	%f480, [%rd3+12];
	add.f32 	%f1321, %f469, %f264;
	setp.geu.f32 	%p334, %f1321, %f480;
	mov.u32 	%r1136, %r1135;
	mov.f32 	%f1584, %f1583;
	@%p334 bra 	$L__BB0_330;
	add.f32 	%f1322, %f469, %f264;
	sub.f32 	%f1584, %f480, %f1322;
	setp.ne.s16 	%p335, %rs1753, 0;
	mov.b32 	%r1136, 3;
	mov.b16 	%rs1754, 1;
	mov.b16 	%rs1753, 0;
	@%p335 bra 	$L__BB0_330;
	setp.lt.f32 	%p336, %f1584, %f1583;
	selp.b32 	%r1136, 3, %r1135, %p336;
	selp.f32 	%f1584, %f1584, %f1583, %p336;
$L__BB0_330:
	ld.local.f32 	%f484, [%rd3+16];
	add.f32 	%f1323, %f469, %f264;
	setp.geu.f32 	%p337, %f1323, %f484;
	mov.u32 	%r1137, %r1136;
	mov.f32 	%f1585, %f1584;
	@%p337 bra 	$L__BB0_333;
	add.f32 	%f1324, %f469, %f264;
	sub.f32 	%f1585, %f484, %f1324;
	setp.ne.s16 	%p338, %rs1753, 0;
	mov.b32 	%r1137, 4;
	mov.b16 	%rs1754, 1;
	mov.b16 	%rs1753, 0;
	@%p338 bra 	$L__BB0_333;
	setp.lt.f32 	%p339, %f1585, %f1584;
	selp.b32 	%r1137, 4, %r1136, %p339;
	selp.f32 	%f1585, %f1585, %f1584, %p339;
$L__BB0_333:
	ld.local.f32 	%f488, [%rd3+20];
	add.f32 	%f1325, %f469, %f264;
	setp.geu.f32 	%p340, %f1325, %f488;
	mov.u32 	%r1138, %r1137;
	mov.f32 	%f1586, %f1585;
	@%p340 bra 	$L__BB0_336;
	add.f32 	%f1326, %f469, %f264;
	sub.f32 	%f1586, %f488, %f1326;
	setp.ne.s16 	%p341, %rs1753, 0;
	mov.b32 	%r1138, 5;
	mov.b16 	%rs1754, 1;
	mov.b16 	%rs1753, 0;
	@%p341 bra 	$L__BB0_336;
	setp.lt.f32 	%p342, %f1586, %f1585;
	selp.b32 	%r1138, 5, %r1137, %p342;
	selp.f32 	%f1586, %f1586, %f1585, %p342;
$L__BB0_336:
	ld.local.f32 	%f492, [%rd3+24];
	add.f32 	%f1327, %f469, %f264;
	setp.geu.f32 	%p343, %f1327, %f492;
	mov.u32 	%r1139, %r1138;
	mov.f32 	%f1587, %f1586;
	@%p343 bra 	$L__BB0_339;
	add.f32 	%f1328, %f469, %f264;
	sub.f32 	%f1587, %f492, %f1328;
	setp.ne.s16 	%p344, %rs1753, 0;
	mov.b32 	%r1139, 6;
	mov.b16 	%rs1754, 1;
	mov.b16 	%rs1753, 0;
	@%p344 bra 	$L__BB0_339;
	setp.lt.f32 	%p345, %f1587, %f1586;
	selp.b32 	%r1139, 6, %r1138, %p345;
	selp.f32 	%f1587, %f1587, %f1586, %p345;
$L__BB0_339:
	ld.local.f32 	%f496, [%rd3+28];
	add.f32 	%f1329, %f469, %f264;
	setp.geu.f32 	%p346, %f1329, %f496;
	mov.u32 	%r1140, %r1139;
	mov.f32 	%f1588, %f1587;
	@%p346 bra 	$L__BB0_342;
	add.f32 	%f1330, %f469, %f264;
	sub.f32 	%f1588, %f496, %f1330;
	setp.ne.s16 	%p347, %rs1753, 0;
	mov.b32 	%r1140, 7;
	mov.b16 	%rs1754, 1;
	mov.b16 	%rs1753, 0;
	@%p347 bra 	$L__BB0_342;
	setp.lt.f32 	%p348, %f1588, %f1587;
	selp.b32 	%r1140, 7, %r1139, %p348;
	selp.f32 	%f1588, %f1588, %f1587, %p348;
$L__BB0_342:
	ld.local.f32 	%f500, [%rd3+32];
	add.f32 	%f1331, %f469, %f264;
	setp.geu.f32 	%p349, %f1331, %f500;
	mov.u32 	%r1141, %r1140;
	mov.f32 	%f1589, %f1588;
	@%p349 bra 	$L__BB0_345;
	add.f32 	%f1332, %f469, %f264;
	sub.f32 	%f1589, %f500, %f1332;
	setp.ne.s16 	%p350, %rs1753, 0;
	mov.b32 	%r1141, 8;
	mov.b16 	%rs1754, 1;
	mov.b16 	%rs1753, 0;
	@%p350 bra 	$L__BB0_345;
	setp.lt.f32 	%p351, %f1589, %f1588;
	selp.b32 	%r1141, 8, %r1140, %p351;
	selp.f32 	%f1589, %f1589, %f1588, %p351;
$L__BB0_345:
	ld.local.f32 	%f504, [%rd3+36];
	add.f32 	%f1333, %f469, %f264;
	setp.geu.f32 	%p352, %f1333, %f504;
	mov.u32 	%r1142, %r1141;
	mov.f32 	%f1590, %f1589;
	@%p352 bra 	$L__BB0_348;
	add.f32 	%f1334, %f469, %f264;
	sub.f32 	%f1590, %f504, %f1334;
	setp.ne.s16 	%p353, %rs1753, 0;
	mov.b32 	%r1142, 9;
	mov.b16 	%rs1754, 1;
	@%p353 bra 	$L__BB0_348;
	setp.lt.f32 	%p354, %f1590, %f1589;
	selp.b32 	%r1142, 9, %r1141, %p354;
	selp.f32 	%f1590, %f1590, %f1589, %p354;
$L__BB0_348:
	setp.eq.s16 	%p355, %rs1754, 0;
	@%p355 bra 	$L__BB0_350;
	ld.param.u64 	%rd162, [_Z8NN_listsPfPiiif_param_1];
	add.s32 	%r807, %r1142, %r6;
	cvta.to.global.u64 	%rd72, %rd162;
	mul.wide.s32 	%rd73, %r807, 4;
	add.s64 	%rd74, %rd72, %rd73;
	st.global.u32 	[%rd74], %r1021;
	mul.wide.s32 	%rd75, %r1142, 4;
	add.s64 	%rd76, %rd3, %rd75;
	add.f32 	%f1335, %f469, %f264;
	st.local.f32 	[%rd76], %f1335;
	ld.local.f32 	%f1492, [%rd3];
$L__BB0_350:
	add.f32 	%f510, %f469, %f136;
	setp.geu.f32 	%p356, %f510, %f1492;
	mov.b16 	%rs1773, 0;
	mov.b16 	%rs1772, 1;
	@%p356 bra 	$L__BB0_352;
	sub.f32 	%f1590, %f1492, %f510;
	mov.b32 	%r1142, 0;
	mov.b16 	%rs1773, 1;
	mov.b16 	%rs1772, 0;
$L__BB0_352:
	ld.local.f32 	%f513, [%rd3+4];
	setp.geu.f32 	%p357, %f510, %f513;
	mov.u32 	%r1144, %r1142;
	mov.f32 	%f1593, %f1590;
	@%p357 bra 	$L__BB0_355;
	sub.f32 	%f1593, %f513, %f510;
	mov.b32 	%r1144, 1;
	mov.b16 	%rs1773, 1;
	mov.b16 	%rs1772, 0;
	@%p356 bra 	$L__BB0_355;
	setp.lt.f32 	%p359, %f1593, %f1590;
	selp.b32 	%r1144, 1, %r1142, %p359;
	selp.f32 	%f1593, %f1593, %f1590, %p359;
$L__BB0_355:
	ld.local.f32 	%f517, [%rd3+8];
	setp.geu.f32 	%p360, %f510, %f517;
	mov.u32 	%r1145, %r1144;
	mov.f32 	%f1594, %f1593;
	@%p360 bra 	$L__BB0_358;
	sub.f32 	%f1594, %f517, %f510;
	setp.ne.s16 	%p361, %rs1772, 0;
	mov.b32 	%r1145, 2;
	mov.b16 	%rs1773, 1;
	mov.b16 	%rs1772, 0;
	@%p361 bra 	$L__BB0_358;
	setp.lt.f32 	%p362, %f1594, %f1593;
	selp.b32 	%r1145, 2, %r1144, %p362;
	selp.f32 	%f1594, %f1594, %f1593, %p362;
$L__BB0_358:
	ld.local.f32 	%f521, [%rd3+12];
	setp.geu.f32 	%p363, %f510, %f521;
	mov.u32 	%r1146, %r1145;
	mov.f32 	%f1595, %f1594;
	@%p363 bra 	$L__BB0_361;
	sub.f32 	%f1595, %f521, %f510;
	setp.ne.s16 	%p364, %rs1772, 0;
	mov.b32 	%r1146, 3;
	mov.b16 	%rs1773, 1;
	mov.b16 	%rs1772, 0;
	@%p364 bra 	$L__BB0_361;
	setp.lt.f32 	%p365, %f1595, %f1594;
	selp.b32 	%r1146, 3, %r1145, %p365;
	selp.f32 	%f1595, %f1595, %f1594, %p365;
$L__BB0_361:
	ld.local.f32 	%f525, [%rd3+16];
	setp.geu.f32 	%p366, %f510, %f525;
	mov.u32 	%r1147, %r1146;
	mov.f32 	%f1596, %f1595;
	@%p366 bra 	$L__BB0_364;
	sub.f32 	%f1596, %f525, %f510;
	setp.ne.s16 	%p367, %rs1772, 0;
	mov.b32 	%r1147, 4;
	mov.b16 	%rs1773, 1;
	mov.b16 	%rs1772, 0;
	@%p367 bra 	$L__BB0_364;
	setp.lt.f32 	%p368, %f1596, %f1595;
	selp.b32 	%r1147, 4, %r1146, %p368;
	selp.f32 	%f1596, %f1596, %f1595, %p368;
$L__BB0_364:
	ld.local.f32 	%f529, [%rd3+20];
	setp.geu.f32 	%p369, %f510, %f529;
	mov.u32 	%r1148, %r1147;
	mov.f32 	%f1597, %f1596;
	@%p369 bra 	$L__BB0_367;
	sub.f32 	%f1597, %f529, %f510;
	setp.ne.s16 	%p370, %rs1772, 0;
	mov.b32 	%r1148, 5;
	mov.b16 	%rs1773, 1;
	mov.b16 	%rs1772, 0;
	@%p370 bra 	$L__BB0_367;
	setp.lt.f32 	%p371, %f1597, %f1596;
	selp.b32 	%r1148, 5, %r1147, %p371;
	selp.f32 	%f1597, %f1597, %f1596, %p371;
$L__BB0_367:
	ld.local.f32 	%f533, [%rd3+24];
	setp.geu.f32 	%p372, %f510, %f533;
	mov.u32 	%r1149, %r1148;
	mov.f32 	%f1598, %f1597;
	@%p372 bra 	$L__BB0_370;
	sub.f32 	%f1598, %f533, %f510;
	setp.ne.s16 	%p373, %rs1772, 0;
	mov.b32 	%r1149, 6;
	mov.b16 	%rs1773, 1;
	mov.b16 	%rs1772, 0;
	@%p373 bra 	$L__BB0_370;
	setp.lt.f32 	%p374, %f1598, %f1597;
	selp.b32 	%r1149, 6, %r1148, %p374;
	selp.f32 	%f1598, %f1598, %f1597, %p374;
$L__BB0_370:
	ld.local.f32 	%f537, [%rd3+28];
	setp.geu.f32 	%p375, %f510, %f537;
	mov.u32 	%r1150, %r1149;
	mov.f32 	%f1599, %f1598;
	@%p375 bra 	$L__BB0_373;
	sub.f32 	%f1599, %f537, %f510;
	setp.ne.s16 	%p376, %rs1772, 0;
	mov.b32 	%r1150, 7;
	mov.b16 	%rs1773, 1;
	mov.b16 	%rs1772, 0;
	@%p376 bra 	$L__BB0_373;
	setp.lt.f32 	%p377, %f1599, %f1598;
	selp.b32 	%r1150, 7, %r1149, %p377;
	selp.f32 	%f1599, %f1599, %f1598, %p377;
$L__BB0_373:
	ld.local.f32 	%f541, [%rd3+32];
	setp.geu.f32 	%p378, %f510, %f541;
	mov.u32 	%r1151, %r1150;
	mov.f32 	%f1600, %f1599;
	@%p378 bra 	$L__BB0_376;
	sub.f32 	%f1600, %f541, %f510;
	setp.ne.s16 	%p379, %rs1772, 0;
	mov.b32 	%r1151, 8;
	mov.b16 	%rs1773, 1;
	mov.b16 	%rs1772, 0;
	@%p379 bra 	$L__BB0_376;
	setp.lt.f32 	%p380, %f1600, %f1599;
	selp.b32 	%r1151, 8, %r1150, %p380;
	selp.f32 	%f1600, %f1600, %f1599, %p380;
$L__BB0_376:
	ld.local.f32 	%f545, [%rd3+36];
	setp.geu.f32 	%p381, %f510, %f545;
	mov.u32 	%r1152, %r1151;
	mov.f32 	%f1601, %f1600;
	@%p381 bra 	$L__BB0_379;
	sub.f32 	%f1601, %f545, %f510;
	setp.ne.s16 	%p382, %rs1772, 0;
	mov.b32 	%r1152, 9;
	mov.b16 	%rs1773, 1;
	@%p382 bra 	$L__BB0_379;
	setp.lt.f32 	%p383, %f1601, %f1600;
	selp.b32 	%r1152, 9, %r1151, %p383;
	selp.f32 	%f1601, %f1601, %f1600, %p383;
$L__BB0_379:
	setp.eq.s16 	%p384, %rs1773, 0;
	@%p384 bra 	$L__BB0_381;
	ld.param.u64 	%rd163, [_Z8NN_listsPfPiiif_param_1];
	add.s32 	%r818, %r1152, %r6;
	cvta.to.global.u64 	%rd77, %rd163;
	mul.wide.s32 	%rd78, %r818, 4;
	add.s64 	%rd79, %rd77, %rd78;
	st.global.u32 	[%rd79], %r1020;
	mul.wide.s32 	%rd80, %r1152, 4;
	add.s64 	%rd81, %rd3, %rd80;
	st.local.f32 	[%rd81], %f510;
	ld.local.f32 	%f1492, [%rd3];
$L__BB0_381:
	add.f32 	%f1336, %f468, %f48;
	add.f32 	%f551, %f1336, %f264;
	setp.geu.f32 	%p385, %f551, %f1492;
	mov.b16 	%rs1792, 0;
	mov.b16 	%rs1791, 1;
	@%p385 bra 	$L__BB0_383;
	sub.f32 	%f1601, %f1492, %f551;
	mov.b32 	%r1152, 0;
	mov.b16 	%rs1792, 1;
	mov.b16 	%rs1791, 0;
$L__BB0_383:
	ld.local.f32 	%f554, [%rd3+4];
	setp.geu.f32 	%p386, %f551, %f554;
	mov.u32 	%r1154, %r1152;
	mov.f32 	%f1604, %f1601;
	@%p386 bra 	$L__BB0_386;
	sub.f32 	%f1604, %f554, %f551;
	mov.b32 	%r1154, 1;
	mov.b16 	%rs1792, 1;
	mov.b16 	%rs1791, 0;
	@%p385 bra 	$L__BB0_386;
	setp.lt.f32 	%p388, %f1604, %f1601;
	selp.b32 	%r1154, 1, %r1152, %p388;
	selp.f32 	%f1604, %f1604, %f1601, %p388;
$L__BB0_386:
	ld.local.f32 	%f558, [%rd3+8];
	setp.geu.f32 	%p389, %f551, %f558;
	mov.u32 	%r1155, %r1154;
	mov.f32 	%f1605, %f1604;
	@%p389 bra 	$L__BB0_389;
	sub.f32 	%f1605, %f558, %f551;
	setp.ne.s16 	%p390, %rs1791, 0;
	mov.b32 	%r1155, 2;
	mov.b16 	%rs1792, 1;
	mov.b16 	%rs1791, 0;
	@%p390 bra 	$L__BB0_389;
	setp.lt.f32 	%p391, %f1605, %f1604;
	selp.b32 	%r1155, 2, %r1154, %p391;
	selp.f32 	%f1605, %f1605, %f1604, %p391;
$L__BB0_389:
	ld.local.f32 	%f562, [%rd3+12];
	setp.geu.f32 	%p392, %f551, %f562;
	mov.u32 	%r1156, %r1155;
	mov.f32 	%f1606, %f1605;
	@%p392 bra 	$L__BB0_392;
	sub.f32 	%f1606, %f562, %f551;
	setp.ne.s16 	%p393, %rs1791, 0;
	mov.b32 	%r1156, 3;
	mov.b16 	%rs1792, 1;
	mov.b16 	%rs1791, 0;
	@%p393 bra 	$L__BB0_392;
	setp.lt.f32 	%p394, %f1606, %f1605;
	selp.b32 	%r1156, 3, %r1155, %p394;
	selp.f32 	%f1606, %f1606, %f1605, %p394;
$L__BB0_392:
	ld.local.f32 	%f566, [%rd3+16];
	setp.geu.f32 	%p395, %f551, %f566;
	mov.u32 	%r1157, %r1156;
	mov.f32 	%f1607, %f1606;
	@%p395 bra 	$L__BB0_395;
	sub.f32 	%f1607, %f566, %f551;
	setp.ne.s16 	%p396, %rs1791, 0;
	mov.b32 	%r1157, 4;
	mov.b16 	%rs1792, 1;
	mov.b16 	%rs1791, 0;
	@%p396 bra 	$L__BB0_395;
	setp.lt.f32 	%p397, %f1607, %f1606;
	selp.b32 	%r1157, 4, %r1156, %p397;
	selp.f32 	%f1607, %f1607, %f1606, %p397;
$L__BB0_395:
	ld.local.f32 	%f570, [%rd3+20];
	setp.geu.f32 	%p398, %f551, %f570;
	mov.u32 	%r1158, %r1157;
	mov.f32 	%f1608, %f1607;
	@%p398 bra 	$L__BB0_398;
	sub.f32 	%f1608, %f570, %f551;
	setp.ne.s16 	%p399, %rs1791, 0;
	mov.b32 	%r1158, 5;
	mov.b16 	%rs1792, 1;
	mov.b16 	%rs1791, 0;
	@%p399 bra 	$L__BB0_398;
	setp.lt.f32 	%p400, %f1608, %f1607;
	selp.b32 	%r1158, 5, %r1157, %p400;
	selp.f32 	%f1608, %f1608, %f1607, %p400;
$L__BB0_398:
	ld.local.f32 	%f574, [%rd3+24];
	setp.geu.f32 	%p401, %f551, %f574;
	mov.u32 	%r1159, %r1158;
	mov.f32 	%f1609, %f1608;
	@%p401 bra 	$L__BB0_401;
	sub.f32 	%f1609, %f574, %f551;
	setp.ne.s16 	%p402, %rs1791, 0;
	mov.b32 	%r1159, 6;
	mov.b16 	%rs1792, 1;
	mov.b16 	%rs1791, 0;
	@%p402 bra 	$L__BB0_401;
	setp.lt.f32 	%p403, %f1609, %f1608;
	selp.b32 	%r1159, 6, %r1158, %p403;
	selp.f32 	%f1609, %f1609, %f1608, %p403;
$L__BB0_401:
	ld.local.f32 	%f578, [%rd3+28];
	setp.geu.f32 	%p404, %f551, %f578;
	mov.u32 	%r1160, %r1159;
	mov.f32 	%f1610, %f1609;
	@%p404 bra 	$L__BB0_404;
	sub.f32 	%f1610, %f578, %f551;
	setp.ne.s16 	%p405, %rs1791, 0;
	mov.b32 	%r1160, 7;
	mov.b16 	%rs1792, 1;
	mov.b16 	%rs1791, 0;
	@%p405 bra 	$L__BB0_404;
	setp.lt.f32 	%p406, %f1610, %f1609;
	selp.b32 	%r1160, 7, %r1159, %p406;
	selp.f32 	%f1610, %f1610, %f1609, %p406;
$L__BB0_404:
	ld.local.f32 	%f582, [%rd3+32];
	setp.geu.f32 	%p407, %f551, %f582;
	mov.u32 	%r1161, %r1160;
	mov.f32 	%f1611, %f1610;
	@%p407 bra 	$L__BB0_407;
	sub.f32 	%f1611, %f582, %f551;
	setp.ne.s16 	%p408, %rs1791, 0;
	mov.b32 	%r1161, 8;
	mov.b16 	%rs1792, 1;
	mov.b16 	%rs1791, 0;
	@%p408 bra 	$L__BB0_407;
	setp.lt.f32 	%p409, %f1611, %f1610;
	selp.b32 	%r1161, 8, %r1160, %p409;
	selp.f32 	%f1611, %f1611, %f1610, %p409;
$L__BB0_407:
	ld.local.f32 	%f586, [%rd3+36];
	setp.geu.f32 	%p410, %f551, %f586;
	mov.u32 	%r1162, %r1161;
	mov.f32 	%f1612, %f1611;
	@%p410 bra 	$L__BB0_410;
	sub.f32 	%f1612, %f586, %f551;
	setp.ne.s16 	%p411, %rs1791, 0;
	mov.b32 	%r1162, 9;
	mov.b16 	%rs1792, 1;
	@%p411 bra 	$L__BB0_410;
	setp.lt.f32 	%p412, %f1612, %f1611;
	selp.b32 	%r1162, 9, %r1161, %p412;
	selp.f32 	%f1612, %f1612, %f1611, %p412;
$L__BB0_410:
	setp.eq.s16 	%p413, %rs1792, 0;
	@%p413 bra 	$L__BB0_412;
	ld.param.u64 	%rd164, [_Z8NN_listsPfPiiif_param_1];
	add.s32 	%r829, %r1162, %r6;
	cvta.to.global.u64 	%rd82, %rd164;
	mul.wide.s32 	%rd83, %r829, 4;
	add.s64 	%rd84, %rd82, %rd83;
	st.global.u32 	[%rd84], %r1019;
	mul.wide.s32 	%rd85, %r1162, 4;
	add.s64 	%rd86, %rd3, %rd85;
	st.local.f32 	[%rd86], %f551;
$L__BB0_412:
	ld.shared.u32 	%r830, [%r998];
	cvt.rn.f32.s32 	%f1337, %r830;
	sub.f32 	%f1338, %f1337, %f1;
	mul.f32 	%f590, %f1338, %f1338;
	add.f32 	%f1339, %f468, %f590;
	add.f32 	%f591, %f1339, %f136;
	ld.local.f32 	%f1634, [%rd3];
	setp.geu.f32 	%p414, %f591, %f1634;
	mov.b16 	%rs1811, 0;
	mov.b16 	%rs1810, 1;
	@%p414 bra 	$L__BB0_414;
	sub.f32 	%f1612, %f1634, %f591;
	mov.b32 	%r1162, 0;
	mov.b16 	%rs1811, 1;
	mov.b16 	%rs1810, 0;
$L__BB0_414:
	ld.local.f32 	%f595, [%rd3+4];
	setp.geu.f32 	%p415, %f591, %f595;
	mov.u32 	%r1164, %r1162;
	mov.f32 	%f1614, %f1612;
	@%p415 bra 	$L__BB0_417;
	sub.f32 	%f1614, %f595, %f591;
	mov.b32 	%r1164, 1;
	mov.b16 	%rs1811, 1;
	mov.b16 	%rs1810, 0;
	@%p414 bra 	$L__BB0_417;
	setp.lt.f32 	%p417, %f1614, %f1612;
	selp.b32 	%r1164, 1, %r1162, %p417;
	selp.f32 	%f1614, %f1614, %f1612, %p417;
$L__BB0_417:
	ld.local.f32 	%f599, [%rd3+8];
	setp.geu.f32 	%p418, %f591, %f599;
	mov.u32 	%r1165, %r1164;
	mov.f32 	%f1615, %f1614;
	@%p418 bra 	$L__BB0_420;
	sub.f32 	%f1615, %f599, %f591;
	setp.ne.s16 	%p419, %rs1810, 0;
	mov.b32 	%r1165, 2;
	mov.b16 	%rs1811, 1;
	mov.b16 	%rs1810, 0;
	@%p419 bra 	$L__BB0_420;
	setp.lt.f32 	%p420, %f1615, %f1614;
	selp.b32 	%r1165, 2, %r1164, %p420;
	selp.f32 	%f1615, %f1615, %f1614, %p420;
$L__BB0_420:
	ld.local.f32 	%f603, [%rd3+12];
	setp.geu.f32 	%p421, %f591, %f603;
	mov.u32 	%r1166, %r1165;
	mov.f32 	%f1616, %f1615;
	@%p421 bra 	$L__BB0_423;
	sub.f32 	%f1616, %f603, %f591;
	setp.ne.s16 	%p422, %rs1810, 0;
	mov.b32 	%r1166, 3;
	mov.b16 	%rs1811, 1;
	mov.b16 	%rs1810, 0;
	@%p422 bra 	$L__BB0_423;
	setp.lt.f32 	%p423, %f1616, %f1615;
	selp.b32 	%r1166, 3, %r1165, %p423;
	selp.f32 	%f1616, %f1616, %f1615, %p423;
$L__BB0_423:
	ld.local.f32 	%f607, [%rd3+16];
	setp.geu.f32 	%p424, %f591, %f607;
	mov.u32 	%r1167, %r1166;
	mov.f32 	%f1617, %f1616;
	@%p424 bra 	$L__BB0_426;
	sub.f32 	%f1617, %f607, %f591;
	setp.ne.s16 	%p425, %rs1810, 0;
	mov.b32 	%r1167, 4;
	mov.b16 	%rs1811, 1;
	mov.b16 	%rs1810, 0;
	@%p425 bra 	$L__BB0_426;
	setp.lt.f32 	%p426, %f1617, %f1616;
	selp.b32 	%r1167, 4, %r1166, %p426;
	selp.f32 	%f1617, %f1617, %f1616, %p426;
$L__BB0_426:
	ld.local.f32 	%f611, [%rd3+20];
	setp.geu.f32 	%p427, %f591, %f611;
	mov.u32 	%r1168, %r1167;
	mov.f32 	%f1618, %f1617;
	@%p427 bra 	$L__BB0_429;
	sub.f32 	%f1618, %f611, %f591;
	setp.ne.s16 	%p428, %rs1810, 0;
	mov.b32 	%r1168, 5;
	mov.b16 	%rs1811, 1;
	mov.b16 	%rs1810, 0;
	@%p428 bra 	$L__BB0_429;
	setp.lt.f32 	%p429, %f1618, %f1617;
	selp.b32 	%r1168, 5, %r1167, %p429;
	selp.f32 	%f1618, %f1618, %f1617, %p429;
$L__BB0_429:
	ld.local.f32 	%f615, [%rd3+24];
	setp.geu.f32 	%p430, %f591, %f615;
	mov.u32 	%r1169, %r1168;
	mov.f32 	%f1619, %f1618;
	@%p430 bra 	$L__BB0_432;
	sub.f32 	%f1619, %f615, %f591;
	setp.ne.s16 	%p431, %rs1810, 0;
	mov.b32 	%r1169, 6;
	mov.b16 	%rs1811, 1;
	mov.b16 	%rs1810, 0;
	@%p431 bra 	$L__BB0_432;
	setp.lt.f32 	%p432, %f1619, %f1618;
	selp.b32 	%r1169, 6, %r1168, %p432;
	selp.f32 	%f1619, %f1619, %f1618, %p432;
$L__BB0_432:
	ld.local.f32 	%f619, [%rd3+28];
	setp.geu.f32 	%p433, %f591, %f619;
	mov.u32 	%r1170, %r1169;
	mov.f32 	%f1620, %f1619;
	@%p433 bra 	$L__BB0_435;
	sub.f32 	%f1620, %f619, %f591;
	setp.ne.s16 	%p434, %rs1810, 0;
	mov.b32 	%r1170, 7;
	mov.b16 	%rs1811, 1;
	mov.b16 	%rs1810, 0;
	@%p434 bra 	$L__BB0_435;
	setp.lt.f32 	%p435, %f1620, %f1619;
	selp.b32 	%r1170, 7, %r1169, %p435;
	selp.f32 	%f1620, %f1620, %f1619, %p435;
$L__BB0_435:
	ld.local.f32 	%f623, [%rd3+32];
	setp.geu.f32 	%p436, %f591, %f623;
	mov.u32 	%r1171, %r1170;
	mov.f32 	%f1621, %f1620;
	@%p436 bra 	$L__BB0_438;
	sub.f32 	%f1621, %f623, %f591;
	setp.ne.s16 	%p437, %rs1810, 0;
	mov.b32 	%r1171, 8;
	mov.b16 	%rs1811, 1;
	mov.b16 	%rs1810, 0;
	@%p437 bra 	$L__BB0_438;
	setp.lt.f32 	%p438, %f1621, %f1620;
	selp.b32 	%r1171, 8, %r1170, %p438;
	selp.f32 	%f1621, %f1621, %f1620, %p438;
$L__BB0_438:
	ld.local.f32 	%f627, [%rd3+36];
	setp.geu.f32 	%p439, %f591, %f627;
	mov.u32 	%r1172, %r1171;
	mov.f32 	%f1622, %f1621;
	@%p439 bra 	$L__BB0_441;
	sub.f32 	%f1622, %f627, %f591;
	setp.ne.s16 	%p440, %rs1810, 0;
	mov.b32 	%r1172, 9;
	mov.b16 	%rs1811, 1;
	@%p440 bra 	$L__BB0_441;
	setp.lt.f32 	%p441, %f1622, %f1621;
	selp.b32 	%r1172, 9, %r1171, %p441;
	selp.f32 	%f1622, %f1622, %f1621, %p441;
$L__BB0_441:
	setp.eq.s16 	%p442, %rs1811, 0;
	@%p442 bra 	$L__BB0_443;
	ld.param.u64 	%rd165, [_Z8NN_listsPfPiiif_param_1];
	add.s32 	%r841, %r1172, %r6;
	cvta.to.global.u64 	%rd87, %rd165;
	mul.wide.s32 	%rd88, %r841, 4;
	add.s64 	%rd89, %rd87, %rd88;
	st.global.u32 	[%rd89], %r1018;
	mul.wide.s32 	%rd90, %r1172, 4;
	add.s64 	%rd91, %rd3, %rd90;
	st.local.f32 	[%rd91], %f591;
	ld.local.f32 	%f1634, [%rd3];
$L__BB0_443:
	ld.global.f32 	%f1340, [%rd178+-4];
	sub.f32 	%f1341, %f1340, %f1;
	mul.f32 	%f633, %f1341, %f1341;
	add.f32 	%f634, %f633, %f222;
	add.f32 	%f1342, %f634, %f264;
	setp.geu.f32 	%p443, %f1342, %f1634;
	mov.b16 	%rs1830, 0;
	mov.b16 	%rs1829, 1;
	@%p443 bra 	$L__BB0_445;
	add.f32 	%f1343, %f634, %f264;
	sub.f32 	%f1622, %f1634, %f1343;
	mov.b32 	%r1172, 0;
	mov.b16 	%rs1830, 1;
	mov.b16 	%rs1829, 0;
$L__BB0_445:
	ld.local.f32 	%f637, [%rd3+4];
	add.f32 	%f1344, %f634, %f264;
	setp.geu.f32 	%p444, %f1344, %f637;
	mov.u32 	%r1174, %r1172;
	mov.f32 	%f1625, %f1622;
	@%p444 bra 	$L__BB0_448;
	add.f32 	%f1345, %f634, %f264;
	setp.geu.f32 	%p445, %f1345, %f1634;
	sub.f32 	%f1625, %f637, %f1345;
	mov.b32 	%r1174, 1;
	mov.b16 	%rs1830, 1;
	mov.b16 	%rs1829, 0;
	@%p445 bra 	$L__BB0_448;
	setp.lt.f32 	%p446, %f1625, %f1622;
	selp.b32 	%r1174, 1, %r1172, %p446;
	selp.f32 	%f1625, %f1625, %f1622, %p446;
$L__BB0_448:
	ld.local.f32 	%f641, [%rd3+8];
	add.f32 	%f1346, %f634, %f264;
	setp.geu.f32 	%p447, %f1346, %f641;
	mov.u32 	%r1175, %r1174;
	mov.f32 	%f1626, %f1625;
	@%p447 bra 	$L__BB0_451;
	add.f32 	%f1347, %f634, %f264;
	sub.f32 	%f1626, %f641, %f1347;
	setp.ne.s16 	%p448, %rs1829, 0;
	mov.b32 	%r1175, 2;
	mov.b16 	%rs1830, 1;
	mov.b16 	%rs1829, 0;
	@%p448 bra 	$L__BB0_451;
	setp.lt.f32 	%p449, %f1626, %f1625;
	selp.b32 	%r1175, 2, %r1174, %p449;
	selp.f32 	%f1626, %f1626, %f1625, %p449;
$L__BB0_451:
	ld.local.f32 	%f645, [%rd3+12];
	add.f32 	%f1348, %f634, %f264;
	setp.geu.f32 	%p450, %f1348, %f645;
	mov.u32 	%r1176, %r1175;
	mov.f32 	%f1627, %f1626;
	@%p450 bra 	$L__BB0_454;
	add.f32 	%f1349, %f634, %f264;
	sub.f32 	%f1627, %f645, %f1349;
	setp.ne.s16 	%p451, %rs1829, 0;
	mov.b32 	%r1176, 3;
	mov.b16 	%rs1830, 1;
	mov.b16 	%rs1829, 0;
	@%p451 bra 	$L__BB0_454;
	setp.lt.f32 	%p452, %f1627, %f1626;
	selp.b32 	%r1176, 3, %r1175, %p452;
	selp.f32 	%f1627, %f1627, %f1626, %p452;
$L__BB0_454:
	ld.local.f32 	%f649, [%rd3+16];
	add.f32 	%f1350, %f634, %f264;
	setp.geu.f32 	%p453, %f1350, %f649;
	mov.u32 	%r1177, %r1176;
	mov.f32 	%f1628, %f1627;
	@%p453 bra 	$L__BB0_457;
	add.f32 	%f1351, %f634, %f264;
	sub.f32 	%f1628, %f649, %f1351;
	setp.ne.s16 	%p454, %rs1829, 0;
	mov.b32 	%r1177, 4;
	mov.b16 	%rs1830, 1;
	mov.b16 	%rs1829, 0;
	@%p454 bra 	$L__BB0_457;
	setp.lt.f32 	%p455, %f1628, %f1627;
	selp.b32 	%r1177, 4, %r1176, %p455;
	selp.f32 	%f1628, %f1628, %f1627, %p455;
$L__BB0_457:
	ld.local.f32 	%f653, [%rd3+20];
	add.f32 	%f1352, %f634, %f264;
	setp.geu.f32 	%p456, %f1352, %f653;
	mov.u32 	%r1178, %r1177;
	mov.f32 	%f1629, %f1628;
	@%p456 bra 	$L__BB0_460;
	add.f32 	%f1353, %f634, %f264;
	sub.f32 	%f1629, %f653, %f1353;
	setp.ne.s16 	%p457, %rs1829, 0;
	mov.b32 	%r1178, 5;
	mov.b16 	%rs1830, 1;
	mov.b16 	%rs1829, 0;
	@%p457 bra 	$L__BB0_460;
	setp.lt.f32 	%p458, %f1629, %f1628;
	selp.b32 	%r1178, 5, %r1177, %p458;
	selp.f32 	%f1629, %f1629, %f1628, %p458;
$L__BB0_460:
	ld.local.f32 	%f657, [%rd3+24];
	add.f32 	%f1354, %f634, %f264;
	setp.geu.f32 	%p459, %f1354, %f657;
	mov.u32 	%r1179, %r1178;
	mov.f32 	%f1630, %f1629;
	@%p459 bra 	$L__BB0_463;
	add.f32 	%f1355, %f634, %f264;
	sub.f32 	%f1630, %f657, %f1355;
	setp.ne.s16 	%p460, %rs1829, 0;
	mov.b32 	%r1179, 6;
	mov.b16 	%rs1830, 1;
	mov.b16 	%rs1829, 0;
	@%p460 bra 	$L__BB0_463;
	setp.lt.f32 	%p461, %f1630, %f1629;
	selp.b32 	%r1179, 6, %r1178, %p461;
	selp.f32 	%f1630, %f1630, %f1629, %p461;
$L__BB0_463:
	ld.local.f32 	%f661, [%rd3+28];
	add.f32 	%f1356, %f634, %f264;
	setp.geu.f32 	%p462, %f1356, %f661;
	mov.u32 	%r1180, %r1179;
	mov.f32 	%f1631, %f1630;
	@%p462 bra 	$L__BB0_466;
	add.f32 	%f1357, %f634, %f264;
	sub.f32 	%f1631, %f661, %f1357;
	setp.ne.s16 	%p463, %rs1829, 0;
	mov.b32 	%r1180, 7;
	mov.b16 	%rs1830, 1;
	mov.b16 	%rs1829, 0;
	@%p463 bra 	$L__BB0_466;
	setp.lt.f32 	%p464, %f1631, %f1630;
	selp.b32 	%r1180, 7, %r1179, %p464;
	selp.f32 	%f1631, %f1631, %f1630, %p464;
$L__BB0_466:
	ld.local.f32 	%f665, [%rd3+32];
	add.f32 	%f1358, %f634, %f264;
	setp.geu.f32 	%p465, %f1358, %f665;
	mov.u32 	%r1181, %r1180;
	mov.f32 	%f1632, %f1631;
	@%p465 bra 	$L__BB0_469;
	add.f32 	%f1359, %f634, %f264;
	sub.f32 	%f1632, %f665, %f1359;
	setp.ne.s16 	%p466, %rs1829, 0;
	mov.b32 	%r1181, 8;
	mov.b16 	%rs1830, 1;
	mov.b16 	%rs1829, 0;
	@%p466 bra 	$L__BB0_469;
	setp.lt.f32 	%p467, %f1632, %f1631;
	selp.b32 	%r1181, 8, %r1180, %p467;
	selp.f32 	%f1632, %f1632, %f1631, %p467;
$L__BB0_469:
	ld.local.f32 	%f669, [%rd3+36];
	add.f32 	%f1360, %f634, %f264;
	setp.geu.f32 	%p468, %f1360, %f669;
	mov.u32 	%r1182, %r1181;
	mov.f32 	%f1633, %f1632;
	@%p468 bra 	$L__BB0_472;
	add.f32 	%f1361, %f634, %f264;
	sub.f32 	%f1633, %f669, %f1361;
	setp.ne.s16 	%p469, %rs1829, 0;
	mov.b32 	%r1182, 9;
	mov.b16 	%rs1830, 1;
	@%p469 bra 	$L__BB0_472;
	setp.lt.f32 	%p470, %f1633, %f1632;
	selp.b32 	%r1182, 9, %r1181, %p470;
	selp.f32 	%f1633, %f1633, %f1632, %p470;
$L__BB0_472:
	setp.eq.s16 	%p471, %rs1830, 0;
	@%p471 bra 	$L__BB0_474;
	ld.param.u64 	%rd166, [_Z8NN_listsPfPiiif_param_1];
	add.s32 	%r852, %r1182, %r6;
	cvta.to.global.u64 	%rd92, %rd166;
	mul.wide.s32 	%rd93, %r852, 4;
	add.s64 	%rd94, %rd92, %rd93;
	st.global.u32 	[%rd94], %r1017;
	mul.wide.s32 	%rd95, %r1182, 4;
	add.s64 	%rd96, %rd3, %rd95;
	add.f32 	%f1362, %f634, %f264;
	st.local.f32 	[%rd96], %f1362;
	ld.local.f32 	%f1634, [%rd3];
$L__BB0_474:
	ld.shared.u32 	%r853, [%r1002];
	cvt.rn.f32.s32 	%f1363, %r853;
	sub.f32 	%f1364, %f1363, %f3;
	mul.f32 	%f675, %f1364, %f1364;
	add.f32 	%f676, %f634, %f675;
	setp.geu.f32 	%p472, %f676, %f1634;
	mov.b16 	%rs1849, 0;
	mov.b16 	%rs1848, 1;
	@%p472 bra 	$L__BB0_476;
	sub.f32 	%f1633, %f1634, %f676;
	mov.b32 	%r1182, 0;
	mov.b16 	%rs1849, 1;
	mov.b16 	%rs1848, 0;
$L__BB0_476:
	ld.local.f32 	%f679, [%rd3+4];
	setp.geu.f32 	%p473, %f676, %f679;
	mov.u32 	%r1184, %r1182;
	mov.f32 	%f1636, %f1633;
	@%p473 bra 	$L__BB0_479;
	sub.f32 	%f1636, %f679, %f676;
	mov.b32 	%r1184, 1;
	mov.b16 	%rs1849, 1;
	mov.b16 	%rs1848, 0;
	@%p472 bra 	$L__BB0_479;
	setp.lt.f32 	%p475, %f1636, %f1633;
	selp.b32 	%r1184, 1, %r1182, %p475;
	selp.f32 	%f1636, %f1636, %f1633, %p475;
$L__BB0_479:
	ld.local.f32 	%f683, [%rd3+8];
	setp.geu.f32 	%p476, %f676, %f683;
	mov.u32 	%r1185, %r1184;
	mov.f32 	%f1637, %f1636;
	@%p476 bra 	$L__BB0_482;
	sub.f32 	%f1637, %f683, %f676;
	setp.ne.s16 	%p477, %rs1848, 0;
	mov.b32 	%r1185, 2;
	mov.b16 	%rs1849, 1;
	mov.b16 	%rs1848, 0;
	@%p477 bra 	$L__BB0_482;
	setp.lt.f32 	%p478, %f1637, %f1636;
	selp.b32 	%r1185, 2, %r1184, %p478;
	selp.f32 	%f1637, %f1637, %f1636, %p478;
$L__BB0_482:
	ld.local.f32 	%f687, [%rd3+12];
	setp.geu.f32 	%p479, %f676, %f687;
	mov.u32 	%r1186, %r1185;
	mov.f32 	%f1638, %f1637;
	@%p479 bra 	$L__BB0_485;
	sub.f32 	%f1638, %f687, %f676;
	setp.ne.s16 	%p480, %rs1848, 0;
	mov.b32 	%r1186, 3;
	mov.b16 	%rs1849, 1;
	mov.b16 	%rs1848, 0;
	@%p480 bra 	$L__BB0_485;
	setp.lt.f32 	%p481, %f1638, %f1637;
	selp.b32 	%r1186, 3, %r1185, %p481;
	selp.f32 	%f1638, %f1638, %f1637, %p481;
$L__BB0_485:
	ld.local.f32 	%f691, [%rd3+16];
	setp.geu.f32 	%p482, %f676, %f691;
	mov.u32 	%r1187, %r1186;
	mov.f32 	%f1639, %f1638;
	@%p482 bra 	$L__BB0_488;
	sub.f32 	%f1639, %f691, %f676;
	setp.ne.s16 	%p483, %rs1848, 0;
	mov.b32 	%r1187, 4;
	mov.b16 	%rs1849, 1;
	mov.b16 	%rs1848, 0;
	@%p483 bra 	$L__BB0_488;
	setp.lt.f32 	%p484, %f1639, %f1638;
	selp.b32 	%r1187, 4, %r1186, %p484;
	selp.f32 	%f1639, %f1639, %f1638, %p484;
$L__BB0_488:
	ld.local.f32 	%f695, [%rd3+20];
	setp.geu.f32 	%p485, %f676, %f695;
	mov.u32 	%r1188, %r1187;
	mov.f32 	%f1640, %f1639;
	@%p485 bra 	$L__BB0_491;
	sub.f32 	%f1640, %f695, %f676;
	setp.ne.s16 	%p486, %rs1848, 0;
	mov.b32 	%r1188, 5;
	mov.b16 	%rs1849, 1;
	mov.b16 	%rs1848, 0;
	@%p486 bra 	$L__BB0_491;
	setp.lt.f32 	%p487, %f1640, %f1639;
	selp.b32 	%r1188, 5, %r1187, %p487;
	selp.f32 	%f1640, %f1640, %f1639, %p487;
$L__BB0_491:
	ld.local.f32 	%f699, [%rd3+24];
	setp.geu.f32 	%p488, %f676, %f699;
	mov.u32 	%r1189, %r1188;
	mov.f32 	%f1641, %f1640;
	@%p488 bra 	$L__BB0_494;
	sub.f32 	%f1641, %f699, %f676;
	setp.ne.s16 	%p489, %rs1848, 0;
	mov.b32 	%r1189, 6;
	mov.b16 	%rs1849, 1;
	mov.b16 	%rs1848, 0;
	@%p489 bra 	$L__BB0_494;
	setp.lt.f32 	%p490, %f1641, %f1640;
	selp.b32 	%r1189, 6, %r1188, %p490;
	selp.f32 	%f1641, %f1641, %f1640, %p490;
$L__BB0_494:
	ld.local.f32 	%f703, [%rd3+28];
	setp.geu.f32 	%p491, %f676, %f703;
	mov.u32 	%r1190, %r1189;
	mov.f32 	%f1642, %f1641;
	@%p491 bra 	$L__BB0_497;
	sub.f32 	%f1642, %f703, %f676;
	setp.ne.s16 	%p492, %rs1848, 0;
	mov.b32 	%r1190, 7;
	mov.b16 	%rs1849, 1;
	mov.b16 	%rs1848, 0;
	@%p492 bra 	$L__BB0_497;
	setp.lt.f32 	%p493, %f1642, %f1641;
	selp.b32 	%r1190, 7, %r1189, %p493;
	selp.f32 	%f1642, %f1642, %f1641, %p493;
$L__BB0_497:
	ld.local.f32 	%f707, [%rd3+32];
	setp.geu.f32 	%p494, %f676, %f707;
	mov.u32 	%r1191, %r1190;
	mov.f32 	%f1643, %f1642;
	@%p494 bra 	$L__BB0_500;
	sub.f32 	%f1643, %f707, %f676;
	setp.ne.s16 	%p495, %rs1848, 0;
	mov.b32 	%r1191, 8;
	mov.b16 	%rs1849, 1;
	mov.b16 	%rs1848, 0;
	@%p495 bra 	$L__BB0_500;
	setp.lt.f32 	%p496, %f1643, %f1642;
	selp.b32 	%r1191, 8, %r1190, %p496;
	selp.f32 	%f1643, %f1643, %f1642, %p496;
$L__BB0_500:
	ld.local.f32 	%f711, [%rd3+36];
	setp.geu.f32 	%p497, %f676, %f711;
	mov.u32 	%r1192, %r1191;
	mov.f32 	%f1644, %f1643;
	@%p497 bra 	$L__BB0_503;
	sub.f32 	%f1644, %f711, %f676;
	setp.ne.s16 	%p498, %rs1848, 0;
	mov.b32 	%r1192, 9;
	mov.b16 	%rs1849, 1;
	@%p498 bra 	$L__BB0_503;
	setp.lt.f32 	%p499, %f1644, %f1643;
	selp.b32 	%r1192, 9, %r1191, %p499;
	selp.f32 	%f1644, %f1644, %f1643, %p499;
$L__BB0_503:
	setp.eq.s16 	%p500, %rs1849, 0;
	@%p500 bra 	$L__BB0_505;
	ld.param.u64 	%rd167, [_Z8NN_listsPfPiiif_param_1];
	add.s32 	%r864, %r1192, %r6;
	cvta.to.global.u64 	%rd97, %rd167;
	mul.wide.s32 	%rd98, %r864, 4;
	add.s64 	%rd99, %rd97, %rd98;
	st.global.u32 	[%rd99], %r1016;
	mul.wide.s32 	%rd100, %r1192, 4;
	add.s64 	%rd101, %rd3, %rd100;
	st.local.f32 	[%rd101], %f676;
	ld.local.f32 	%f1634, [%rd3];
$L__BB0_505:
	ld.shared.u32 	%r865, [%r1001];
	cvt.rn.f32.s32 	%f1365, %r865;
	sub.f32 	%f1366, %f1365, %f2;
	mul.f32 	%f717, %f1366, %f1366;
	add.f32 	%f718, %f633, %f717;
	add.f32 	%f719, %f718, %f264;
	setp.geu.f32 	%p501, %f719, %f1634;
	mov.b16 	%rs1868, 0;
	mov.b16 	%rs1867, 1;
	@%p501 bra 	$L__BB0_507;
	sub.f32 	%f1644, %f1634, %f719;
	mov.b32 	%r1192, 0;
	mov.b16 	%rs1868, 1;
	mov.b16 	%rs1867, 0;
$L__BB0_507:
	ld.local.f32 	%f722, [%rd3+4];
	setp.geu.f32 	%p502, %f719, %f722;
	mov.u32 	%r1194, %r1192;
	mov.f32 	%f1647, %f1644;
	@%p502 bra 	$L__BB0_510;
	sub.f32 	%f1647, %f722, %f719;
	mov.b32 	%r1194, 1;
	mov.b16 	%rs1868, 1;
	mov.b16 	%rs1867, 0;
	@%p501 bra 	$L__BB0_510;
	setp.lt.f32 	%p504, %f1647, %f1644;
	selp.b32 	%r1194, 1, %r1192, %p504;
	selp.f32 	%f1647, %f1647, %f1644, %p504;
$L__BB0_510:
	ld.local.f32 	%f726, [%rd3+8];
	setp.geu.f32 	%p505, %f719, %f726;
	mov.u32 	%r1195, %r1194;
	mov.f32 	%f1648, %f1647;
	@%p505 bra 	$L__BB0_513;
	sub.f32 	%f1648, %f726, %f719;
	setp.ne.s16 	%p506, %rs1867, 0;
	mov.b32 	%r1195, 2;
	mov.b16 	%rs1868, 1;
	mov.b16 	%rs1867, 0;
	@%p506 bra 	$L__BB0_513;
	setp.lt.f32 	%p507, %f1648, %f1647;
	selp.b32 	%r1195, 2, %r1194, %p507;
	selp.f32 	%f1648, %f1648, %f1647, %p507;
$L__BB0_513:
	ld.local.f32 	%f730, [%rd3+12];
	setp.geu.f32 	%p508, %f719, %f730;
	mov.u32 	%r1196, %r1195;
	mov.f32 	%f1649, %f1648;
	@%p508 bra 	$L__BB0_516;
	sub.f32 	%f1649, %f730, %f719;
	setp.ne.s16 	%p509, %rs1867, 0;
	mov.b32 	%r1196, 3;
	mov.b16 	%rs1868, 1;
	mov.b16 	%rs1867, 0;
	@%p509 bra 	$L__BB0_516;
	setp.lt.f32 	%p510, %f1649, %f1648;
	selp.b32 	%r1196, 3, %r1195, %p510;
	selp.f32 	%f1649, %f1649, %f1648, %p510;
$L__BB0_516:
	ld.local.f32 	%f734, [%rd3+16];
	setp.geu.f32 	%p511, %f719, %f734;
	mov.u32 	%r1197, %r1196;
	mov.f32 	%f1650, %f1649;
	@%p511 bra 	$L__BB0_519;
	sub.f32 	%f1650, %f734, %f719;
	setp.ne.s16 	%p512, %rs1867, 0;
	mov.b32 	%r1197, 4;
	mov.b16 	%rs1868, 1;
	mov.b16 	%rs1867, 0;
	@%p512 bra 	$L__BB0_519;
	setp.lt.f32 	%p513, %f1650, %f1649;
	selp.b32 	%r1197, 4, %r1196, %p513;
	selp.f32 	%f1650, %f1650, %f1649, %p513;
$L__BB0_519:
	ld.local.f32 	%f738, [%rd3+20];
	setp.geu.f32 	%p514, %f719, %f738;
	mov.u32 	%r1198, %r1197;
	mov.f32 	%f1651, %f1650;
	@%p514 bra 	$L__BB0_522;
	sub.f32 	%f1651, %f738, %f719;
	setp.ne.s16 	%p515, %rs1867, 0;
	mov.b32 	%r1198, 5;
	mov.b16 	%rs1868, 1;
	mov.b16 	%rs1867, 0;
	@%p515 bra 	$L__BB0_522;
	setp.lt.f32 	%p516, %f1651, %f1650;
	selp.b32 	%r1198, 5, %r1197, %p516;
	selp.f32 	%f1651, %f1651, %f1650, %p516;
$L__BB0_522:
	ld.local.f32 	%f742, [%rd3+24];
	setp.geu.f32 	%p517, %f719, %f742;
	mov.u32 	%r1199, %r1198;
	mov.f32 	%f1652, %f1651;
	@%p517 bra 	$L__BB0_525;
	sub.f32 	%f1652, %f742, %f719;
	setp.ne.s16 	%p518, %rs1867, 0;
	mov.b32 	%r1199, 6;
	mov.b16 	%rs1868, 1;
	mov.b16 	%rs1867, 0;
	@%p518 bra 	$L__BB0_525;
	setp.lt.f32 	%p519, %f1652, %f1651;
	selp.b32 	%r1199, 6, %r1198, %p519;
	selp.f32 	%f1652, %f1652, %f1651, %p519;
$L__BB0_525:
	ld.local.f32 	%f746, [%rd3+28];
	setp.geu.f32 	%p520, %f719, %f746;
	mov.u32 	%r1200, %r1199;
	mov.f32 	%f1653, %f1652;
	@%p520 bra 	$L__BB0_528;
	sub.f32 	%f1653, %f746, %f719;
	setp.ne.s16 	%p521, %rs1867, 0;
	mov.b32 	%r1200, 7;
	mov.b16 	%rs1868, 1;
	mov.b16 	%rs1867, 0;
	@%p521 bra 	$L__BB0_528;
	setp.lt.f32 	%p522, %f1653, %f1652;
	selp.b32 	%r1200, 7, %r1199, %p522;
	selp.f32 	%f1653, %f1653, %f1652, %p522;
$L__BB0_528:
	ld.local.f32 	%f750, [%rd3+32];
	setp.geu.f32 	%p523, %f719, %f750;
	mov.u32 	%r1201, %r1200;
	mov.f32 	%f1654, %f1653;
	@%p523 bra 	$L__BB0_531;
	sub.f32 	%f1654, %f750, %f719;
	setp.ne.s16 	%p524, %rs1867, 0;
	mov.b32 	%r1201, 8;
	mov.b16 	%rs1868, 1;
	mov.b16 	%rs1867, 0;
	@%p524 bra 	$L__BB0_531;
	setp.lt.f32 	%p525, %f1654, %f1653;
	selp.b32 	%r1201, 8, %r1200, %p525;
	selp.f32 	%f1654, %f1654, %f1653, %p525;
$L__BB0_531:
	ld.local.f32 	%f754, [%rd3+36];
	setp.geu.f32 	%p526, %f719, %f754;
	mov.u32 	%r1202, %r1201;
	mov.f32 	%f1655, %f1654;
	@%p526 bra 	$L__BB0_534;
	sub.f32 	%f1655, %f754, %f719;
	setp.ne.s16 	%p527, %rs1867, 0;
	mov.b32 	%r1202, 9;
	mov.b16 	%rs1868, 1;
	@%p527 bra 	$L__BB0_534;
	setp.lt.f32 	%p528, %f1655, %f1654;
	selp.b32 	%r1202, 9, %r1201, %p528;
	selp.f32 	%f1655, %f1655, %f1654, %p528;
$L__BB0_534:
	setp.eq.s16 	%p529, %rs1868, 0;
	@%p529 bra 	$L__BB0_536;
	ld.param.u64 	%rd168, [_Z8NN_listsPfPiiif_param_1];
	add.s32 	%r876, %r1202, %r6;
	cvta.to.global.u64 	%rd102, %rd168;
	mul.wide.s32 	%rd103, %r876, 4;
	add.s64 	%rd104, %rd102, %rd103;
	st.global.u32 	[%rd104], %r1015;
	mul.wide.s32 	%rd105, %r1202, 4;
	add.s64 	%rd106, %rd3, %rd105;
	st.local.f32 	[%rd106], %f719;
	ld.local.f32 	%f1634, [%rd3];
$L__BB0_536:
	add.f32 	%f760, %f718, %f675;
	setp.geu.f32 	%p530, %f760, %f1634;
	mov.b16 	%rs1887, 0;
	mov.b16 	%rs1886, 1;
	@%p530 bra 	$L__BB0_538;
	sub.f32 	%f1655, %f1634, %f760;
	mov.b32 	%r1202, 0;
	mov.b16 	%rs1887, 1;
	mov.b16 	%rs1886, 0;
$L__BB0_538:
	ld.local.f32 	%f763, [%rd3+4];
	setp.geu.f32 	%p531, %f760, %f763;
	mov.u32 	%r1204, %r1202;
	mov.f32 	%f1658, %f1655;
	@%p531 bra 	$L__BB0_541;
	sub.f32 	%f1658, %f763, %f760;
	mov.b32 	%r1204, 1;
	mov.b16 	%rs1887, 1;
	mov.b16 	%rs1886, 0;
	@%p530 bra 	$L__BB0_541;
	setp.lt.f32 	%p533, %f1658, %f1655;
	selp.b32 	%r1204, 1, %r1202, %p533;
	selp.f32 	%f1658, %f1658, %f1655, %p533;
$L__BB0_541:
	ld.local.f32 	%f767, [%rd3+8];
	setp.geu.f32 	%p534, %f760, %f767;
	mov.u32 	%r1205, %r1204;
	mov.f32 	%f1659, %f1658;
	@%p534 bra 	$L__BB0_544;
	sub.f32 	%f1659, %f767, %f760;
	setp.ne.s16 	%p535, %rs1886, 0;
	mov.b32 	%r1205, 2;
	mov.b16 	%rs1887, 1;
	mov.b16 	%rs1886, 0;
	@%p535 bra 	$L__BB0_544;
	setp.lt.f32 	%p536, %f1659, %f1658;
	selp.b32 	%r1205, 2, %r1204, %p536;
	selp.f32 	%f1659, %f1659, %f1658, %p536;
$L__BB0_544:
	ld.local.f32 	%f771, [%rd3+12];
	setp.geu.f32 	%p537, %f760, %f771;
	mov.u32 	%r1206, %r1205;
	mov.f32 	%f1660, %f1659;
	@%p537 bra 	$L__BB0_547;
	sub.f32 	%f1660, %f771, %f760;
	setp.ne.s16 	%p538, %rs1886, 0;
	mov.b32 	%r1206, 3;
	mov.b16 	%rs1887, 1;
	mov.b16 	%rs1886, 0;
	@%p538 bra 	$L__BB0_547;
	setp.lt.f32 	%p539, %f1660, %f1659;
	selp.b32 	%r1206, 3, %r1205, %p539;
	selp.f32 	%f1660, %f1660, %f1659, %p539;
$L__BB0_547:
	ld.local.f32 	%f775, [%rd3+16];
	setp.geu.f32 	%p540, %f760, %f775;
	mov.u32 	%r1207, %r1206;
	mov.f32 	%f1661, %f1660;
	@%p540 bra 	$L__BB0_550;
	sub.f32 	%f1661, %f775, %f760;
	setp.ne.s16 	%p541, %rs1886, 0;
	mov.b32 	%r1207, 4;
	mov.b16 	%rs1887, 1;
	mov.b16 	%rs1886, 0;
	@%p541 bra 	$L__BB0_550;
	setp.lt.f32 	%p542, %f1661, %f1660;
	selp.b32 	%r1207, 4, %r1206, %p542;
	selp.f32 	%f1661, %f1661, %f1660, %p542;
$L__BB0_550:
	ld.local.f32 	%f779, [%rd3+20];
	setp.geu.f32 	%p543, %f760, %f779;
	mov.u32 	%r1208, %r1207;
	mov.f32 	%f1662, %f1661;
	@%p543 bra 	$L__BB0_553;
	sub.f32 	%f1662, %f779, %f760;
	setp.ne.s16 	%p544, %rs1886, 0;
	mov.b32 	%r1208, 5;
	mov.b16 	%rs1887, 1;
	mov.b16 	%rs1886, 0;
	@%p544 bra 	$L__BB0_553;
	setp.lt.f32 	%p545, %f1662, %f1661;
	selp.b32 	%r1208, 5, %r1207, %p545;
	selp.f32 	%f1662, %f1662, %f1661, %p545;
$L__BB0_553:
	ld.local.f32 	%f783, [%rd3+24];
	setp.geu.f32 	%p546, %f760, %f783;
	mov.u32 	%r1209, %r1208;
	mov.f32 	%f1663, %f1662;
	@%p546 bra 	$L__BB0_556;
	sub.f32 	%f1663, %f783, %f760;
	setp.ne.s16 	%p547, %rs1886, 0;
	mov.b32 	%r1209, 6;
	mov.b16 	%rs1887, 1;
	mov.b16 	%rs1886, 0;
	@%p547 bra 	$L__BB0_556;
	setp.lt.f32 	%p548, %f1663, %f1662;
	selp.b32 	%r1209, 6, %r1208, %p548;
	selp.f32 	%f1663, %f1663, %f1662, %p548;
$L__BB0_556:
	ld.local.f32 	%f787, [%rd3+28];
	setp.geu.f32 	%p549, %f760, %f787;
	mov.u32 	%r1210, %r1209;
	mov.f32 	%f1664, %f1663;
	@%p549 bra 	$L__BB0_559;
	sub.f32 	%f1664, %f787, %f760;
	setp.ne.s16 	%p550, %rs1886, 0;
	mov.b32 	%r1210, 7;
	mov.b16 	%rs1887, 1;
	mov.b16 	%rs1886, 0;
	@%p550 bra 	$L__BB0_559;
	setp.lt.f32 	%p551, %f1664, %f1663;
	selp.b32 	%r1210, 7, %r1209, %p551;
	selp.f32 	%f1664, %f1664, %f1663, %p551;
$L__BB0_559:
	ld.local.f32 	%f791, [%rd3+32];
	setp.geu.f32 	%p552, %f760, %f791;
	mov.u32 	%r1211, %r1210;
	mov.f32 	%f1665, %f1664;
	@%p552 bra 	$L__BB0_562;
	sub.f32 	%f1665, %f791, %f760;
	setp.ne.s16 	%p553, %rs1886, 0;
	mov.b32 	%r1211, 8;
	mov.b16 	%rs1887, 1;
	mov.b16 	%rs1886, 0;
	@%p553 bra 	$L__BB0_562;
	setp.lt.f32 	%p554, %f1665, %f1664;
	selp.b32 	%r1211, 8, %r1210, %p554;
	selp.f32 	%f1665, %f1665, %f1664, %p554;
$L__BB0_562:
	ld.local.f32 	%f795, [%rd3+36];
	setp.geu.f32 	%p555, %f760, %f795;
	mov.u32 	%r1212, %r1211;
	mov.f32 	%f1666, %f1665;
	@%p555 bra 	$L__BB0_565;
	sub.f32 	%f1666, %f795, %f760;
	setp.ne.s16 	%p556, %rs1886, 0;
	mov.b32 	%r1212, 9;
	mov.b16 	%rs1887, 1;
	@%p556 bra 	$L__BB0_565;
	setp.lt.f32 	%p557, %f1666, %f1665;
	selp.b32 	%r1212, 9, %r1211, %p557;
	selp.f32 	%f1666, %f1666, %f1665, %p557;
$L__BB0_565:
	setp.eq.s16 	%p558, %rs1887, 0;
	@%p558 bra 	$L__BB0_567;
	ld.param.u64 	%rd169, [_Z8NN_listsPfPiiif_param_1];
	add.s32 	%r887, %r1212, %r6;
	cvta.to.global.u64 	%rd107, %rd169;
	mul.wide.s32 	%rd108, %r887, 4;
	add.s64 	%rd109, %rd107, %rd108;
	st.global.u32 	[%rd109], %r1014;
	mul.wide.s32 	%rd110, %r1212, 4;
	add.s64 	%rd111, %rd3, %rd110;
	st.local.f32 	[%rd111], %f760;
	ld.local.f32 	%f1634, [%rd3];
$L__BB0_567:
	ld.shared.u32 	%r888, [%r1005];
	cvt.rn.f32.s32 	%f1367, %r888;
	ld.shared.u32 	%r889, [%r1004];
	cvt.rn.f32.s32 	%f1368, %r889;
	ld.shared.u32 	%r890, [%r1003];
	cvt.rn.f32.s32 	%f1369, %r890;
	sub.f32 	%f1370, %f1369, %f1;
	sub.f32 	%f1371, %f1368, %f2;
	sub.f32 	%f1372, %f1367, %f3;
	mul.f32 	%f801, %f1370, %f1370;
	mul.f32 	%f802, %f1371, %f1371;
	add.f32 	%f803, %f802, %f801;
	mul.f32 	%f804, %f1372, %f1372;
	add.f32 	%f1373, %f804, %f803;
	setp.geu.f32 	%p559, %f1373, %f1634;
	mov.b16 	%rs1906, 0;
	mov.b16 	%rs1905, 1;
	@%p559 bra 	$L__BB0_569;
	add.f32 	%f1374, %f804, %f803;
	sub.f32 	%f1666, %f1634, %f1374;
	mov.b32 	%r1212, 0;
	mov.b16 	%rs1906, 1;
	mov.b16 	%rs1905, 0;
$L__BB0_569:
	ld.local.f32 	%f807, [%rd3+4];
	add.f32 	%f1375, %f804, %f803;
	setp.geu.f32 	%p560, %f1375, %f807;
	mov.u32 	%r1214, %r1212;
	mov.f32 	%f1669, %f1666;
	@%p560 bra 	$L__BB0_572;
	add.f32 	%f1376, %f804, %f803;
	setp.geu.f32 	%p561, %f1376, %f1634;
	sub.f32 	%f1669, %f807, %f1376;
	mov.b32 	%r1214, 1;
	mov.b16 	%rs1906, 1;
	mov.b16 	%rs1905, 0;
	@%p561 bra 	$L__BB0_572;
	setp.lt.f32 	%p562, %f1669, %f1666;
	selp.b32 	%r1214, 1, %r1212, %p562;
	selp.f32 	%f1669, %f1669, %f1666, %p562;
$L__BB0_572:
	ld.local.f32 	%f811, [%rd3+8];
	add.f32 	%f1377, %f804, %f803;
	setp.geu.f32 	%p563, %f1377, %f811;
	mov.u32 	%r1215, %r1214;
	mov.f32 	%f1670, %f1669;
	@%p563 bra 	$L__BB0_575;
	add.f32 	%f1378, %f804, %f803;
	sub.f32 	%f1670, %f811, %f1378;
	setp.ne.s16 	%p564, %rs1905, 0;
	mov.b32 	%r1215, 2;
	mov.b16 	%rs1906, 1;
	mov.b16 	%rs1905, 0;
	@%p564 bra 	$L__BB0_575;
	setp.lt.f32 	%p565, %f1670, %f1669;
	selp.b32 	%r1215, 2, %r1214, %p565;
	selp.f32 	%f1670, %f1670, %f1669, %p565;
$L__BB0_575:
	ld.local.f32 	%f815, [%rd3+12];
	add.f32 	%f1379, %f804, %f803;
	setp.geu.f32 	%p566, %f1379, %f815;
	mov.u32 	%r1216, %r1215;
	mov.f32 	%f1671, %f1670;
	@%p566 bra 	$L__BB0_578;
	add.f32 	%f1380, %f804, %f803;
	sub.f32 	%f1671, %f815, %f1380;
	setp.ne.s16 	%p567, %rs1905, 0;
	mov.b32 	%r1216, 3;
	mov.b16 	%rs1906, 1;
	mov.b16 	%rs1905, 0;
	@%p567 bra 	$L__BB0_578;
	setp.lt.f32 	%p568, %f1671, %f1670;
	selp.b32 	%r1216, 3, %r1215, %p568;
	selp.f32 	%f1671, %f1671, %f1670, %p568;
$L__BB0_578:
	ld.local.f32 	%f819, [%rd3+16];
	add.f32 	%f1381, %f804, %f803;
	setp.geu.f32 	%p569, %f1381, %f819;
	mov.u32 	%r1217, %r1216;
	mov.f32 	%f1672, %f1671;
	@%p569 bra 	$L__BB0_581;
	add.f32 	%f1382, %f804, %f803;
	sub.f32 	%f1672, %f819, %f1382;
	setp.ne.s16 	%p570, %rs1905, 0;
	mov.b32 	%r1217, 4;
	mov.b16 	%rs1906, 1;
	mov.b16 	%rs1905, 0;
	@%p570 bra 	$L__BB0_581;
	setp.lt.f32 	%p571, %f1672, %f1671;
	selp.b32 	%r1217, 4, %r1216, %p571;
	selp.f32 	%f1672, %f1672, %f1671, %p571;
$L__BB0_581:
	ld.local.f32 	%f823, [%rd3+20];
	add.f32 	%f1383, %f804, %f803;
	setp.geu.f32 	%p572, %f1383, %f823;
	mov.u32 	%r1218, %r1217;
	mov.f32 	%f1673, %f1672;
	@%p572 bra 	$L__BB0_584;
	add.f32 	%f1384, %f804, %f803;
	sub.f32 	%f1673, %f823, %f1384;
	setp.ne.s16 	%p573, %rs1905, 0;
	mov.b32 	%r1218, 5;
	mov.b16 	%rs1906, 1;
	mov.b16 	%rs1905, 0;
	@%p573 bra 	$L__BB0_584;
	setp.lt.f32 	%p574, %f1673, %f1672;
	selp.b32 	%r1218, 5, %r1217, %p574;
	selp.f32 	%f1673, %f1673, %f1672, %p574;
$L__BB0_584:
	ld.local.f32 	%f827, [%rd3+24];
	add.f32 	%f1385, %f804, %f803;
	setp.geu.f32 	%p575, %f1385, %f827;
	mov.u32 	%r1219, %r1218;
	mov.f32 	%f1674, %f1673;
	@%p575 bra 	$L__BB0_587;
	add.f32 	%f1386, %f804, %f803;
	sub.f32 	%f1674, %f827, %f1386;
	setp.ne.s16 	%p576, %rs1905, 0;
	mov.b32 	%r1219, 6;
	mov.b16 	%rs1906, 1;
	mov.b16 	%rs1905, 0;
	@%p576 bra 	$L__BB0_587;
	setp.lt.f32 	%p577, %f1674, %f1673;
	selp.b32 	%r1219, 6, %r1218, %p577;
	selp.f32 	%f1674, %f1674, %f1673, %p577;
$L__BB0_587:
	ld.local.f32 	%f831, [%rd3+28];
	add.f32 	%f1387, %f804, %f803;
	setp.geu.f32 	%p578, %f1387, %f831;
	mov.u32 	%r1220, %r1219;
	mov.f32 	%f1675, %f1674;
	@%p578 bra 	$L__BB0_590;
	add.f32 	%f1388, %f804, %f803;
	sub.f32 	%f1675, %f831, %f1388;
	setp.ne.s16 	%p579, %rs1905, 0;
	mov.b32 	%r1220, 7;
	mov.b16 	%rs1906, 1;
	mov.b16 	%rs1905, 0;
	@%p579 bra 	$L__BB0_590;
	setp.lt.f32 	%p580, %f1675, %f1674;
	selp.b32 	%r1220, 7, %r1219, %p580;
	selp.f32 	%f1675, %f1675, %f1674, %p580;
$L__BB0_590:
	ld.local.f32 	%f835, [%rd3+32];
	add.f32 	%f1389, %f804, %f803;
	setp.geu.f32 	%p581, %f1389, %f835;
	mov.u32 	%r1221, %r1220;
	mov.f32 	%f1676, %f1675;
	@%p581 bra 	$L__BB0_593;
	add.f32 	%f1390, %f804, %f803;
	sub.f32 	%f1676, %f835, %f1390;
	setp.ne.s16 	%p582, %rs1905, 0;
	mov.b32 	%r1221, 8;
	mov.b16 	%rs1906, 1;
	mov.b16 	%rs1905, 0;
	@%p582 bra 	$L__BB0_593;
	setp.lt.f32 	%p583, %f1676, %f1675;
	selp.b32 	%r1221, 8, %r1220, %p583;
	selp.f32 	%f1676, %f1676, %f1675, %p583;
$L__BB0_593:
	ld.local.f32 	%f839, [%rd3+36];
	add.f32 	%f1391, %f804, %f803;
	setp.geu.f32 	%p584, %f1391, %f839;
	mov.u32 	%r1222, %r1221;
	mov.f32 	%f1677, %f1676;
	@%p584 bra 	$L__BB0_596;
	add.f32 	%f1392, %f804, %f803;
	sub.f32 	%f1677, %f839, %f1392;
	setp.ne.s16 	%p585, %rs1905, 0;
	mov.b32 	%r1222, 9;
	mov.b16 	%rs1906, 1;
	@%p585 bra 	$L__BB0_596;
	setp.lt.f32 	%p586, %f1677, %f1676;
	selp.b32 	%r1222, 9, %r1221, %p586;
	selp.f32 	%f1677, %f1677, %f1676, %p586;
$L__BB0_596:
	setp.eq.s16 	%p587, %rs1906, 0;
	@%p587 bra 	$L__BB0_598;
	ld.param.u64 	%rd170, [_Z8NN_listsPfPiiif_param_1];
	add.s32 	%r901, %r1222, %r6;
	cvta.to.global.u64 	%rd112, %rd170;
	mul.wide.s32 	%rd113, %r901, 4;
	add.s64 	%rd114, %rd112, %rd113;
	st.global.u32 	[%rd114], %r1013;
	mul.wide.s32 	%rd115, %r1222, 4;
	add.s64 	%rd116, %rd3, %rd115;
	add.f32 	%f1393, %f804, %f803;
	st.local.f32 	[%rd116], %f1393;
	ld.local.f32 	%f1634, [%rd3];
$L__BB0_598:
	add.f32 	%f845, %f717, %f590;
	add.f32 	%f1394, %f675, %f845;
	setp.geu.f32 	%p588, %f1394, %f1634;
	mov.b16 	%rs1925, 0;
	mov.b16 	%rs1924, 1;
	@%p588 bra 	$L__BB0_600;
	add.f32 	%f1395, %f675, %f845;
	sub.f32 	%f1677, %f1634, %f1395;
	mov.b32 	%r1222, 0;
	mov.b16 	%rs1925, 1;
	mov.b16 	%rs1924, 0;
$L__BB0_600:
	ld.local.f32 	%f848, [%rd3+4];
	add.f32 	%f1396, %f675, %f845;
	setp.geu.f32 	%p589, %f1396, %f848;
	mov.u32 	%r1224, %r1222;
	mov.f32 	%f1680, %f1677;
	@%p589 bra 	$L__BB0_603;
	add.f32 	%f1397, %f675, %f845;
	setp.geu.f32 	%p590, %f1397, %f1634;
	sub.f32 	%f1680, %f848, %f1397;
	mov.b32 	%r1224, 1;
	mov.b16 	%rs1925, 1;
	mov.b16 	%rs1924, 0;
	@%p590 bra 	$L__BB0_603;
	setp.lt.f32 	%p591, %f1680, %f1677;
	selp.b32 	%r1224, 1, %r1222, %p591;
	selp.f32 	%f1680, %f1680, %f1677, %p591;
$L__BB0_603:
	ld.local.f32 	%f852, [%rd3+8];
	add.f32 	%f1398, %f675, %f845;
	setp.geu.f32 	%p592, %f1398, %f852;
	mov.u32 	%r1225, %r1224;
	mov.f32 	%f1681, %f1680;
	@%p592 bra 	$L__BB0_606;
	add.f32 	%f1399, %f675, %f845;
	sub.f32 	%f1681, %f852, %f1399;
	setp.ne.s16 	%p593, %rs1924, 0;
	mov.b32 	%r1225, 2;
	mov.b16 	%rs1925, 1;
	mov.b16 	%rs1924, 0;
	@%p593 bra 	$L__BB0_606;
	setp.lt.f32 	%p594, %f1681, %f1680;
	selp.b32 	%r1225, 2, %r1224, %p594;
	selp.f32 	%f1681, %f1681, %f1680, %p594;
$L__BB0_606:
	ld.local.f32 	%f856, [%rd3+12];
	add.f32 	%f1400, %f675, %f845;
	setp.geu.f32 	%p595, %f1400, %f856;
	mov.u32 	%r1226, %r1225;
	mov.f32 	%f1682, %f1681;
	@%p595 bra 	$L__BB0_609;
	add.f32 	%f1401, %f675, %f845;
	sub.f32 	%f1682, %f856, %f1401;
	setp.ne.s16 	%p596, %rs1924, 0;
	mov.b32 	%r1226, 3;
	mov.b16 	%rs1925, 1;
	mov.b16 	%rs1924, 0;
	@%p596 bra 	$L__BB0_609;
	setp.lt.f32 	%p597, %f1682, %f1681;
	selp.b32 	%r1226, 3, %r1225, %p597;
	selp.f32 	%f1682, %f1682, %f1681, %p597;
$L__BB0_609:
	ld.local.f32 	%f860, [%rd3+16];
	add.f32 	%f1402, %f675, %f845;
	setp.geu.f32 	%p598, %f1402, %f860;
	mov.u32 	%r1227, %r1226;
	mov.f32 	%f1683, %f1682;
	@%p598 bra 	$L__BB0_612;
	add.f32 	%f1403, %f675, %f845;
	sub.f32 	%f1683, %f860, %f1403;
	setp.ne.s16 	%p599, %rs1924, 0;
	mov.b32 	%r1227, 4;
	mov.b16 	%rs1925, 1;
	mov.b16 	%rs1924, 0;
	@%p599 bra 	$L__BB0_612;
	setp.lt.f32 	%p600, %f1683, %f1682;
	selp.b32 	%r1227, 4, %r1226, %p600;
	selp.f32 	%f1683, %f1683, %f1682, %p600;
$L__BB0_612:
	ld.local.f32 	%f864, [%rd3+20];
	add.f32 	%f1404, %f675, %f845;
	setp.geu.f32 	%p601, %f1404, %f864;
	mov.u32 	%r1228, %r1227;
	mov.f32 	%f1684, %f1683;
	@%p601 bra 	$L__BB0_615;
	add.f32 	%f1405, %f675, %f845;
	sub.f32 	%f1684, %f864, %f1405;
	setp.ne.s16 	%p602, %rs1924, 0;
	mov.b32 	%r1228, 5;
	mov.b16 	%rs1925, 1;
	mov.b16 	%rs1924, 0;
	@%p602 bra 	$L__BB0_615;
	setp.lt.f32 	%p603, %f1684, %f1683;
	selp.b32 	%r1228, 5, %r1227, %p603;
	selp.f32 	%f1684, %f1684, %f1683, %p603;
$L__BB0_615:
	ld.local.f32 	%f868, [%rd3+24];
	add.f32 	%f1406, %f675, %f845;
	setp.geu.f32 	%p604, %f1406, %f868;
	mov.u32 	%r1229, %r1228;
	mov.f32 	%f1685, %f1684;
	@%p604 bra 	$L__BB0_618;
	add.f32 	%f1407, %f675, %f845;
	sub.f32 	%f1685, %f868, %f1407;
	setp.ne.s16 	%p605, %rs1924, 0;
	mov.b32 	%r1229, 6;
	mov.b16 	%rs1925, 1;
	mov.b16 	%rs1924, 0;
	@%p605 bra 	$L__BB0_618;
	setp.lt.f32 	%p606, %f1685, %f1684;
	selp.b32 	%r1229, 6, %r1228, %p606;
	selp.f32 	%f1685, %f1685, %f1684, %p606;
$L__BB0_618:
	ld.local.f32 	%f872, [%rd3+28];
	add.f32 	%f1408, %f675, %f845;
	setp.geu.f32 	%p607, %f1408, %f872;
	mov.u32 	%r1230, %r1229;
	mov.f32 	%f1686, %f1685;
	@%p607 bra 	$L__BB0_621;
	add.f32 	%f1409, %f675, %f845;
	sub.f32 	%f1686, %f872, %f1409;
	setp.ne.s16 	%p608, %rs1924, 0;
	mov.b32 	%r1230, 7;
	mov.b16 	%rs1925, 1;
	mov.b16 	%rs1924, 0;
	@%p608 bra 	$L__BB0_621;
	setp.lt.f32 	%p609, %f1686, %f1685;
	selp.b32 	%r1230, 7, %r1229, %p609;
	selp.f32 	%f1686, %f1686, %f1685, %p609;
$L__BB0_621:
	ld.local.f32 	%f876, [%rd3+32];
	add.f32 	%f1410, %f675, %f845;
	setp.geu.f32 	%p610, %f1410, %f876;
	mov.u32 	%r1231, %r1230;
	mov.f32 	%f1687, %f1686;
	@%p610 bra 	$L__BB0_624;
	add.f32 	%f1411, %f675, %f845;
	sub.f32 	%f1687, %f876, %f1411;
	setp.ne.s16 	%p611, %rs1924, 0;
	mov.b32 	%r1231, 8;
	mov.b16 	%rs1925, 1;
	mov.b16 	%rs1924, 0;
	@%p611 bra 	$L__BB0_624;
	setp.lt.f32 	%p612, %f1687, %f1686;
	selp.b32 	%r1231, 8, %r1230, %p612;
	selp.f32 	%f1687, %f1687, %f1686, %p612;
$L__BB0_624:
	ld.local.f32 	%f880, [%rd3+36];
	add.f32 	%f1412, %f675, %f845;
	setp.geu.f32 	%p613, %f1412, %f880;
	mov.u32 	%r1232, %r1231;
	mov.f32 	%f1688, %f1687;
	@%p613 bra 	$L__BB0_627;
	add.f32 	%f1413, %f675, %f845;
	sub.f32 	%f1688, %f880, %f1413;
	setp.ne.s16 	%p614, %rs1924, 0;
	mov.b32 	%r1232, 9;
	mov.b16 	%rs1925, 1;
	@%p614 bra 	$L__BB0_627;
	setp.lt.f32 	%p615, %f1688, %f1687;
	selp.b32 	%r1232, 9, %r1231, %p615;
	selp.f32 	%f1688, %f1688, %f1687, %p615;
$L__BB0_627:
	setp.eq.s16 	%p616, %rs1925, 0;
	@%p616 bra 	$L__BB0_629;
	ld.param.u64 	%rd171, [_Z8NN_listsPfPiiif_param_1];
	add.s32 	%r912, %r1232, %r6;
	cvta.to.global.u64 	%rd117, %rd171;
	mul.wide.s32 	%rd118, %r912, 4;
	add.s64 	%rd119, %rd117, %rd118;
	st.global.u32 	[%rd119], %r1012;
	mul.wide.s32 	%rd120, %r1232, 4;
	add.s64 	%rd121, %rd3, %rd120;
	add.f32 	%f1414, %f675, %f845;
	st.local.f32 	[%rd121], %f1414;
	ld.local.f32 	%f1634, [%rd3];
$L__BB0_629:
	add.f32 	%f886, %f717, %f801;
	add.f32 	%f1415, %f675, %f886;
	setp.geu.f32 	%p617, %f1415, %f1634;
	mov.b16 	%rs1944, 0;
	mov.b16 	%rs1943, 1;
	@%p617 bra 	$L__BB0_631;
	add.f32 	%f1416, %f675, %f886;
	sub.f32 	%f1688, %f1634, %f1416;
	mov.b32 	%r1232, 0;
	mov.b16 	%rs1944, 1;
	mov.b16 	%rs1943, 0;
$L__BB0_631:
	ld.local.f32 	%f889, [%rd3+4];
	add.f32 	%f1417, %f675, %f886;
	setp.geu.f32 	%p618, %f1417, %f889;
	mov.u32 	%r1234, %r1232;
	mov.f32 	%f1691, %f1688;
	@%p618 bra 	$L__BB0_634;
	add.f32 	%f1418, %f675, %f886;
	setp.geu.f32 	%p619, %f1418, %f1634;
	sub.f32 	%f1691, %f889, %f1418;
	mov.b32 	%r1234, 1;
	mov.b16 	%rs1944, 1;
	mov.b16 	%rs1943, 0;
	@%p619 bra 	$L__BB0_634;
	setp.lt.f32 	%p620, %f1691, %f1688;
	selp.b32 	%r1234, 1, %r1232, %p620;
	selp.f32 	%f1691, %f1691, %f1688, %p620;
$L__BB0_634:
	ld.local.f32 	%f893, [%rd3+8];
	add.f32 	%f1419, %f675, %f886;
	setp.geu.f32 	%p621, %f1419, %f893;
	mov.u32 	%r1235, %r1234;
	mov.f32 	%f1692, %f1691;
	@%p621 bra 	$L__BB0_637;
	add.f32 	%f1420, %f675, %f886;
	sub.f32 	%f1692, %f893, %f1420;
	setp.ne.s16 	%p622, %rs1943, 0;
	mov.b32 	%r1235, 2;
	mov.b16 	%rs1944, 1;
	mov.b16 	%rs1943, 0;
	@%p622 bra 	$L__BB0_637;
	setp.lt.f32 	%p623, %f1692, %f1691;
	selp.b32 	%r1235, 2, %r1234, %p623;
	selp.f32 	%f1692, %f1692, %f1691, %p623;
$L__BB0_637:
	ld.local.f32 	%f897, [%rd3+12];
	add.f32 	%f1421, %f675, %f886;
	setp.geu.f32 	%p624, %f1421, %f897;
	mov.u32 	%r1236, %r1235;
	mov.f32 	%f1693, %f1692;
	@%p624 bra 	$L__BB0_640;
	add.f32 	%f1422, %f675, %f886;
	sub.f32 	%f1693, %f897, %f1422;
	setp.ne.s16 	%p625, %rs1943, 0;
	mov.b32 	%r1236, 3;
	mov.b16 	%rs1944, 1;
	mov.b16 	%rs1943, 0;
	@%p625 bra 	$L__BB0_640;
	setp.lt.f32 	%p626, %f1693, %f1692;
	selp.b32 	%r1236, 3, %r1235, %p626;
	selp.f32 	%f1693, %f1693, %f1692, %p626;
$L__BB0_640:
	ld.local.f32 	%f901, [%rd3+16];
	add.f32 	%f1423, %f675, %f886;
	setp.geu.f32 	%p627, %f1423, %f901;
	mov.u32 	%r1237, %r1236;
	mov.f32 	%f1694, %f1693;
	@%p627 bra 	$L__BB0_643;
	add.f32 	%f1424, %f675, %f886;
	sub.f32 	%f1694, %f901, %f1424;
	setp.ne.s16 	%p628, %rs1943, 0;
	mov.b32 	%r1237, 4;
	mov.b16 	%rs1944, 1;
	mov.b16 	%rs1943, 0;
	@%p628 bra 	$L__BB0_643;
	setp.lt.f32 	%p629, %f1694, %f1693;
	selp.b32 	%r1237, 4, %r1236, %p629;
	selp.f32 	%f1694, %f1694, %f1693, %p629;
$L__BB0_643:
	ld.local.f32 	%f905, [%rd3+20];
	add.f32 	%f1425, %f675, %f886;
	setp.geu.f32 	%p630, %f1425, %f905;
	mov.u32 	%r1238, %r1237;
	mov.f32 	%f1695, %f1694;
	@%p630 bra 	$L__BB0_646;
	add.f32 	%f1426, %f675, %f886;
	sub.f32 	%f1695, %f905, %f1426;
	setp.ne.s16 	%p631, %rs1943, 0;
	mov.b32 	%r1238, 5;
	mov.b16 	%rs1944, 1;
	mov.b16 	%rs1943, 0;
	@%p631 bra 	$L__BB0_646;
	setp.lt.f32 	%p632, %f1695, %f1694;
	selp.b32 	%r1238, 5, %r1237, %p632;
	selp.f32 	%f1695, %f1695, %f1694, %p632;
$L__BB0_646:
	ld.local.f32 	%f909, [%rd3+24];
	add.f32 	%f1427, %f675, %f886;
	setp.geu.f32 	%p633, %f1427, %f909;
	mov.u32 	%r1239, %r1238;
	mov.f32 	%f1696, %f1695;
	@%p633 bra 	$L__BB0_649;
	add.f32 	%f1428, %f675, %f886;
	sub.f32 	%f1696, %f909, %f1428;
	setp.ne.s16 	%p634, %rs1943, 0;
	mov.b32 	%r1239, 6;
	mov.b16 	%rs1944, 1;
	mov.b16 	%rs1943, 0;
	@%p634 bra 	$L__BB0_649;
	setp.lt.f32 	%p635, %f1696, %f1695;
	selp.b32 	%r1239, 6, %r1238, %p635;
	selp.f32 	%f1696, %f1696, %f1695, %p635;
$L__BB0_649:
	ld.local.f32 	%f913, [%rd3+28];
	add.f32 	%f1429, %f675, %f886;
	setp.geu.f32 	%p636, %f1429, %f913;
	mov.u32 	%r1240, %r1239;
	mov.f32 	%f1697, %f1696;
	@%p636 bra 	$L__BB0_652;
	add.f32 	%f1430, %f675, %f886;
	sub.f32 	%f1697, %f913, %f1430;
	setp.ne.s16 	%p637, %rs1943, 0;
	mov.b32 	%r1240, 7;
	mov.b16 	%rs1944, 1;
	mov.b16 	%rs1943, 0;
	@%p637 bra 	$L__BB0_652;
	setp.lt.f32 	%p638, %f1697, %f1696;
	selp.b32 	%r1240, 7, %r1239, %p638;
	selp.f32 	%f1697, %f1697, %f1696, %p638;
$L__BB0_652:
	ld.local.f32 	%f917, [%rd3+32];
	add.f32 	%f1431, %f675, %f886;
	setp.geu.f32 	%p639, %f1431, %f917;
	mov.u32 	%r1241, %r1240;
	mov.f32 	%f1698, %f1697;
	@%p639 bra 	$L__BB0_655;
	add.f32 	%f1432, %f675, %f886;
	sub.f32 	%f1698, %f917, %f1432;
	setp.ne.s16 	%p640, %rs1943, 0;
	mov.b32 	%r1241, 8;
	mov.b16 	%rs1944, 1;
	mov.b16 	%rs1943, 0;
	@%p640 bra 	$L__BB0_655;
	setp.lt.f32 	%p641, %f1698, %f1697;
	selp.b32 	%r1241, 8, %r1240, %p641;
	selp.f32 	%f1698, %f1698, %f1697, %p641;
$L__BB0_655:
	ld.local.f32 	%f921, [%rd3+36];
	add.f32 	%f1433, %f675, %f886;
	setp.geu.f32 	%p642, %f1433, %f921;
	mov.u32 	%r1242, %r1241;
	mov.f32 	%f1699, %f1698;
	@%p642 bra 	$L__BB0_658;
	add.f32 	%f1434, %f675, %f886;
	sub.f32 	%f1699, %f921, %f1434;
	setp.ne.s16 	%p643, %rs1943, 0;
	mov.b32 	%r1242, 9;
	mov.b16 	%rs1944, 1;
	@%p643 bra 	$L__BB0_658;
	setp.lt.f32 	%p644, %f1699, %f1698;
	selp.b32 	%r1242, 9, %r1241, %p644;
	selp.f32 	%f1699, %f1699, %f1698, %p644;
$L__BB0_658:
	setp.eq.s16 	%p645, %rs1944, 0;
	@%p645 bra 	$L__BB0_660;
	ld.param.u64 	%rd172, [_Z8NN_listsPfPiiif_param_1];
	add.s32 	%r923, %r1242, %r6;
	cvta.to.global.u64 	%rd122, %rd172;
	mul.wide.s32 	%rd123, %r923, 4;
	add.s64 	%rd124, %rd122, %rd123;
	st.global.u32 	[%rd124], %r1011;
	mul.wide.s32 	%rd125, %r1242, 4;
	add.s64 	%rd126, %rd3, %rd125;
	add.f32 	%f1435, %f675, %f886;
	st.local.f32 	[%rd126], %f1435;
	ld.local.f32 	%f1634, [%rd3];
$L__BB0_660:
	add.f32 	%f927, %f590, %f802;
	add.f32 	%f1436, %f675, %f927;
	setp.geu.f32 	%p646, %f1436, %f1634;
	mov.b16 	%rs1963, 0;
	mov.b16 	%rs1962, 1;
	@%p646 bra 	$L__BB0_662;
	add.f32 	%f1437, %f675, %f927;
	sub.f32 	%f1699, %f1634, %f1437;
	mov.b32 	%r1242, 0;
	mov.b16 	%rs1963, 1;
	mov.b16 	%rs1962, 0;
$L__BB0_662:
	ld.local.f32 	%f930, [%rd3+4];
	add.f32 	%f1438, %f675, %f927;
	setp.geu.f32 	%p647, %f1438, %f930;
	mov.u32 	%r1244, %r1242;
	mov.f32 	%f1702, %f1699;
	@%p647 bra 	$L__BB0_665;
	add.f32 	%f1439, %f675, %f927;
	setp.geu.f32 	%p648, %f1439, %f1634;
	sub.f32 	%f1702, %f930, %f1439;
	mov.b32 	%r1244, 1;
	mov.b16 	%rs1963, 1;
	mov.b16 	%rs1962, 0;
	@%p648 bra 	$L__BB0_665;
	setp.lt.f32 	%p649, %f1702, %f1699;
	selp.b32 	%r1244, 1, %r1242, %p649;
	selp.f32 	%f1702, %f1702, %f1699, %p649;
$L__BB0_665:
	ld.local.f32 	%f934, [%rd3+8];
	add.f32 	%f1440, %f675, %f927;
	setp.geu.f32 	%p650, %f1440, %f934;
	mov.u32 	%r1245, %r1244;
	mov.f32 	%f1703, %f1702;
	@%p650 bra 	$L__BB0_668;
	add.f32 	%f1441, %f675, %f927;
	sub.f32 	%f1703, %f934, %f1441;
	setp.ne.s16 	%p651, %rs1962, 0;
	mov.b32 	%r1245, 2;
	mov.b16 	%rs1963, 1;
	mov.b16 	%rs1962, 0;
	@%p651 bra 	$L__BB0_668;
	setp.lt.f32 	%p652, %f1703, %f1702;
	selp.b32 	%r1245, 2, %r1244, %p652;
	selp.f32 	%f1703, %f1703, %f1702, %p652;
$L__BB0_668:
	ld.local.f32 	%f938, [%rd3+12];
	add.f32 	%f1442, %f675, %f927;
	setp.geu.f32 	%p653, %f1442, %f938;
	mov.u32 	%r1246, %r1245;
	mov.f32 	%f1704, %f1703;
	@%p653 bra 	$L__BB0_671;
	add.f32 	%f1443, %f675, %f927;
	sub.f32 	%f1704, %f938, %f1443;
	setp.ne.s16 	%p654, %rs1962, 0;
	mov.b32 	%r1246, 3;
	mov.b16 	%rs1963, 1;
	mov.b16 	%rs1962, 0;
	@%p654 bra 	$L__BB0_671;
	setp.lt.f32 	%p655, %f1704, %f1703;
	selp.b32 	%r1246, 3, %r1245, %p655;
	selp.f32 	%f1704, %f1704, %f1703, %p655;
$L__BB0_671:
	ld.local.f32 	%f942, [%rd3+16];
	add.f32 	%f1444, %f675, %f927;
	setp.geu.f32 	%p656, %f1444, %f942;
	mov.u32 	%r1247, %r1246;
	mov.f32 	%f1705, %f1704;
	@%p656 bra 	$L__BB0_674;
	add.f32 	%f1445, %f675, %f927;
	sub.f32 	%f1705, %f942, %f1445;
	setp.ne.s16 	%p657, %rs1962, 0;
	mov.b32 	%r1247, 4;
	mov.b16 	%rs1963, 1;
	mov.b16 	%rs1962, 0;
	@%p657 bra 	$L__BB0_674;
	setp.lt.f32 	%p658, %f1705, %f1704;
	selp.b32 	%r1247, 4, %r1246, %p658;
	selp.f32 	%f1705, %f1705, %f1704, %p658;
$L__BB0_674:
	ld.local.f32 	%f946, [%rd3+20];
	add.f32 	%f1446, %f675, %f927;
	setp.geu.f32 	%p659, %f1446, %f946;
	mov.u32 	%r1248, %r1247;
	mov.f32 	%f1706, %f1705;
	@%p659 bra 	$L__BB0_677;
	add.f32 	%f1447, %f675, %f927;
	sub.f32 	%f1706, %f946, %f1447;
	setp.ne.s16 	%p660, %rs1962, 0;
	mov.b32 	%r1248, 5;
	mov.b16 	%rs1963, 1;
	mov.b16 	%rs1962, 0;
	@%p660 bra 	$L__BB0_677;
	setp.lt.f32 	%p661, %f1706, %f1705;
	selp.b32 	%r1248, 5, %r1247, %p661;
	selp.f32 	%f1706, %f1706, %f1705, %p661;
$L__BB0_677:
	ld.local.f32 	%f950, [%rd3+24];
	add.f32 	%f1448, %f675, %f927;
	setp.geu.f32 	%p662, %f1448, %f950;
	mov.u32 	%r1249, %r1248;
	mov.f32 	%f1707, %f1706;
	@%p662 bra 	$L__BB0_680;
	add.f32 	%f1449, %f675, %f927;
	sub.f32 	%f1707, %f950, %f1449;
	setp.ne.s16 	%p663, %rs1962, 0;
	mov.b32 	%r1249, 6;
	mov.b16 	%rs1963, 1;
	mov.b16 	%rs1962, 0;
	@%p663 bra 	$L__BB0_680;
	setp.lt.f32 	%p664, %f1707, %f1706;
	selp.b32 	%r1249, 6, %r1248, %p664;
	selp.f32 	%f1707, %f1707, %f1706, %p664;
$L__BB0_680:
	ld.local.f32 	%f954, [%rd3+28];
	add.f32 	%f1450, %f675, %f927;
	setp.geu.f32 	%p665, %f1450, %f954;
	mov.u32 	%r1250, %r1249;
	mov.f32 	%f1708, %f1707;
	@%p665 bra 	$L__BB0_683;
	add.f32 	%f1451, %f675, %f927;
	sub.f32 	%f1708, %f954, %f1451;
	setp.ne.s16 	%p666, %rs1962, 0;
	mov.b32 	%r1250, 7;
	mov.b16 	%rs1963, 1;
	mov.b16 	%rs1962, 0;
	@%p666 bra 	$L__BB0_683;
	setp.lt.f32 	%p667, %f1708, %f1707;
	selp.b32 	%r1250, 7, %r1249, %p667;
	selp.f32 	%f1708, %f1708, %f1707, %p667;
$L__BB0_683:
	ld.local.f32 	%f958, [%rd3+32];
	add.f32 	%f1452, %f675, %f927;
	setp.geu.f32 	%p668, %f1452, %f958;
	mov.u32 	%r1251, %r1250;
	mov.f32 	%f1709, %f1708;
	@%p668 bra 	$L__BB0_686;
	add.f32 	%f1453, %f675, %f927;
	sub.f32 	%f1709, %f958, %f1453;
	setp.ne.s16 	%p669, %rs1962, 0;
	mov.b32 	%r1251, 8;
	mov.b16 	%rs1963, 1;
	mov.b16 	%rs1962, 0;
	@%p669 bra 	$L__BB0_686;
	setp.lt.f32 	%p670, %f1709, %f1708;
	selp.b32 	%r1251, 8, %r1250, %p670;
	selp.f32 	%f1709, %f1709, %f1708, %p670;
$L__BB0_686:
	ld.local.f32 	%f962, [%rd3+36];
	add.f32 	%f1454, %f675, %f927;
	setp.geu.f32 	%p671, %f1454, %f962;
	mov.u32 	%r1252, %r1251;
	mov.f32 	%f1710, %f1709;
	@%p671 bra 	$L__BB0_689;
	add.f32 	%f1455, %f675, %f927;
	sub.f32 	%f1710, %f962, %f1455;
	setp.ne.s16 	%p672, %rs1962, 0;
	mov.b32 	%r1252, 9;
	mov.b16 	%rs1963, 1;
	@%p672 bra 	$L__BB0_689;
	setp.lt.f32 	%p673, %f1710, %f1709;
	selp.b32 	%r1252, 9, %r1251, %p673;
	selp.f32 	%f1710, %f1710, %f1709, %p673;
$L__BB0_689:
	setp.eq.s16 	%p674, %rs1963, 0;
	@%p674 bra 	$L__BB0_691;
	ld.param.u64 	%rd173, [_Z8NN_listsPfPiiif_param_1];
	add.s32 	%r934, %r1252, %r6;
	cvta.to.global.u64 	%rd127, %rd173;
	mul.wide.s32 	%rd128, %r934, 4;
	add.s64 	%rd129, %rd127, %rd128;
	st.global.u32 	[%rd129], %r1010;
	mul.wide.s32 	%rd130, %r1252, 4;
	add.s64 	%rd131, %rd3, %rd130;
	add.f32 	%f1456, %f675, %f927;
	st.local.f32 	[%rd131], %f1456;
	ld.local.f32 	%f1634, [%rd3];
$L__BB0_691:
	add.f32 	%f968, %f804, %f845;
	setp.geu.f32 	%p675, %f968, %f1634;
	mov.b16 	%rs1982, 0;
	mov.b16 	%rs1981, 1;
	@%p675 bra 	$L__BB0_693;
	sub.f32 	%f1710, %f1634, %f968;
	mov.b32 	%r1252, 0;
	mov.b16 	%rs1982, 1;
	mov.b16 	%rs1981, 0;
$L__BB0_693:
	ld.local.f32 	%f971, [%rd3+4];
	setp.geu.f32 	%p676, %f968, %f971;
	mov.u32 	%r1254, %r1252;
	mov.f32 	%f1713, %f1710;
	@%p676 bra 	$L__BB0_696;
	sub.f32 	%f1713, %f971, %f968;
	mov.b32 	%r1254, 1;
	mov.b16 	%rs1982, 1;
	mov.b16 	%rs1981, 0;
	@%p675 bra 	$L__BB0_696;
	setp.lt.f32 	%p678, %f1713, %f1710;
	selp.b32 	%r1254, 1, %r1252, %p678;
	selp.f32 	%f1713, %f1713, %f1710, %p678;
$L__BB0_696:
	ld.local.f32 	%f975, [%rd3+8];
	setp.geu.f32 	%p679, %f968, %f975;
	mov.u32 	%r1255, %r1254;
	mov.f32 	%f1714, %f1713;
	@%p679 bra 	$L__BB0_699;
	sub.f32 	%f1714, %f975, %f968;
	setp.ne.s16 	%p680, %rs1981, 0;
	mov.b32 	%r1255, 2;
	mov.b16 	%rs1982, 1;
	mov.b16 	%rs1981, 0;
	@%p680 bra 	$L__BB0_699;
	setp.lt.f32 	%p681, %f1714, %f1713;
	selp.b32 	%r1255, 2, %r1254, %p681;
	selp.f32 	%f1714, %f1714, %f1713, %p681;
$L__BB0_699:
	ld.local.f32 	%f979, [%rd3+12];
	setp.geu.f32 	%p682, %f968, %f979;
	mov.u32 	%r1256, %r1255;
	mov.f32 	%f1715, %f1714;
	@%p682 bra 	$L__BB0_702;
	sub.f32 	%f1715, %f979, %f968;
	setp.ne.s16 	%p683, %rs1981, 0;
	mov.b32 	%r1256, 3;
	mov.b16 	%rs1982, 1;
	mov.b16 	%rs1981, 0;
	@%p683 bra 	$L__BB0_702;
	setp.lt.f32 	%p684, %f1715, %f1714;
	selp.b32 	%r1256, 3, %r1255, %p684;
	selp.f32 	%f1715, %f1715, %f1714, %p684;
$L__BB0_702:
	ld.local.f32 	%f983, [%rd3+16];
	setp.geu.f32 	%p685, %f968, %f983;
	mov.u32 	%r1257, %r1256;
	mov.f32 	%f1716, %f1715;
	@%p685 bra 	$L__BB0_705;
	sub.f32 	%f1716, %f983, %f968;
	setp.ne.s16 	%p686, %rs1981, 0;
	mov.b32 	%r1257, 4;
	mov.b16 	%rs1982, 1;
	mov.b16 	%rs1981, 0;
	@%p686 bra 	$L__BB0_705;
	setp.lt.f32 	%p687, %f1716, %f1715;
	selp.b32 	%r1257, 4, %r1256, %p687;
	selp.f32 	%f1716, %f1716, %f1715, %p687;
$L__BB0_705:
	ld.local.f32 	%f987, [%rd3+20];
	setp.geu.f32 	%p688, %f968, %f987;
	mov.u32 	%r1258, %r1257;
	mov.f32 	%f1717, %f1716;
	@%p688 bra 	$L__BB0_708;
	sub.f32 	%f1717, %f987, %f968;
	setp.ne.s16 	%p689, %rs1981, 0;
	mov.b32 	%r1258, 5;
	mov.b16 	%rs1982, 1;
	mov.b16 	%rs1981, 0;
	@%p689 bra 	$L__BB0_708;
	setp.lt.f32 	%p690, %f1717, %f1716;
	selp.b32 	%r1258, 5, %r1257, %p690;
	selp.f32 	%f1717, %f1717, %f1716, %p690;
$L__BB0_708:
	ld.local.f32 	%f991, [%rd3+24];
	setp.geu.f32 	%p691, %f968, %f991;
	mov.u32 	%r1259, %r1258;
	mov.f32 	%f1718, %f1717;
	@%p691 bra 	$L__BB0_711;
	sub.f32 	%f1718, %f991, %f968;
	setp.ne.s16 	%p692, %rs1981, 0;
	mov.b32 	%r1259, 6;
	mov.b16 	%rs1982, 1;
	mov.b16 	%rs1981, 0;
	@%p692 bra 	$L__BB0_711;
	setp.lt.f32 	%p693, %f1718, %f1717;
	selp.b32 	%r1259, 6, %r1258, %p693;
	selp.f32 	%f1718, %f1718, %f1717, %p693;
$L__BB0_711:
	ld.local.f32 	%f995, [%rd3+28];
	setp.geu.f32 	%p694, %f968, %f995;
	mov.u32 	%r1260, %r1259;
	mov.f32 	%f1719, %f1718;
	@%p694 bra 	$L__BB0_714;
	sub.f32 	%f1719, %f995, %f968;
	setp.ne.s16 	%p695, %rs1981, 0;
	mov.b32 	%r1260, 7;
	mov.b16 	%rs1982, 1;
	mov.b16 	%rs1981, 0;
	@%p695 bra 	$L__BB0_714;
	setp.lt.f32 	%p696, %f1719, %f1718;
	selp.b32 	%r1260, 7, %r1259, %p696;
	selp.f32 	%f1719, %f1719, %f1718, %p696;
$L__BB0_714:
	ld.local.f32 	%f999, [%rd3+32];
	setp.geu.f32 	%p697, %f968, %f999;
	mov.u32 	%r1261, %r1260;
	mov.f32 	%f1720, %f1719;
	@%p697 bra 	$L__BB0_717;
	sub.f32 	%f1720, %f999, %f968;
	setp.ne.s16 	%p698, %rs1981, 0;
	mov.b32 	%r1261, 8;
	mov.b16 	%rs1982, 1;
	mov.b16 	%rs1981, 0;
	@%p698 bra 	$L__BB0_717;
	setp.lt.f32 	%p699, %f1720, %f1719;
	selp.b32 	%r1261, 8, %r1260, %p699;
	selp.f32 	%f1720, %f1720, %f1719, %p699;
$L__BB0_717:
	ld.local.f32 	%f1003, [%rd3+36];
	setp.geu.f32 	%p700, %f968, %f1003;
	mov.u32 	%r1262, %r1261;
	mov.f32 	%f1721, %f1720;
	@%p700 bra 	$L__BB0_720;
	sub.f32 	%f1721, %f1003, %f968;
	setp.ne.s16 	%p701, %rs1981, 0;
	mov.b32 	%r1262, 9;
	mov.b16 	%rs1982, 1;
	@%p701 bra 	$L__BB0_720;
	setp.lt.f32 	%p702, %f1721, %f1720;
	selp.b32 	%r1262, 9, %r1261, %p702;
	selp.f32 	%f1721, %f1721, %f1720, %p702;
$L__BB0_720:
	setp.eq.s16 	%p703, %rs1982, 0;
	@%p703 bra 	$L__BB0_722;
	ld.param.u64 	%rd174, [_Z8NN_listsPfPiiif_param_1];
	add.s32 	%r945, %r1262, %r6;
	cvta.to.global.u64 	%rd132, %rd174;
	mul.wide.s32 	%rd133, %r945, 4;
	add.s64 	%rd134, %rd132, %rd133;
	st.global.u32 	[%rd134], %r1009;
	mul.wide.s32 	%rd135, %r1262, 4;
	add.s64 	%rd136, %rd3, %rd135;
	st.local.f32 	[%rd136], %f968;
	ld.local.f32 	%f1634, [%rd3];
$L__BB0_722:
	add.f32 	%f1009, %f675, %f803;
	setp.geu.f32 	%p704, %f1009, %f1634;
	mov.b16 	%rs2001, 0;
	mov.b16 	%rs2000, 1;
	@%p704 bra 	$L__BB0_724;
	sub.f32 	%f1721, %f1634, %f1009;
	mov.b32 	%r1262, 0;
	mov.b16 	%rs2001, 1;
	mov.b16 	%rs2000, 0;
$L__BB0_724:
	ld.local.f32 	%f1012, [%rd3+4];
	setp.geu.f32 	%p705, %f1009, %f1012;
	mov.u32 	%r1264, %r1262;
	mov.f32 	%f1724, %f1721;
	@%p705 bra 	$L__BB0_727;
	sub.f32 	%f1724, %f1012, %f1009;
	mov.b32 	%r1264, 1;
	mov.b16 	%rs2001, 1;
	mov.b16 	%rs2000, 0;
	@%p704 bra 	$L__BB0_727;
	setp.lt.f32 	%p707, %f1724, %f1721;
	selp.b32 	%r1264, 1, %r1262, %p707;
	selp.f32 	%f1724, %f1724, %f1721, %p707;
$L__BB0_727:
	ld.local.f32 	%f1016, [%rd3+8];
	setp.geu.f32 	%p708, %f1009, %f1016;
	mov.u32 	%r1265, %r1264;
	mov.f32 	%f1725, %f1724;
	@%p708 bra 	$L__BB0_730;
	sub.f32 	%f1725, %f1016, %f1009;
	setp.ne.s16 	%p709, %rs2000, 0;
	mov.b32 	%r1265, 2;
	mov.b16 	%rs2001, 1;
	mov.b16 	%rs2000, 0;
	@%p709 bra 	$L__BB0_730;
	setp.lt.f32 	%p710, %f1725, %f1724;
	selp.b32 	%r1265, 2, %r1264, %p710;
	selp.f32 	%f1725, %f1725, %f1724, %p710;
$L__BB0_730:
	ld.local.f32 	%f1020, [%rd3+12];
	setp.geu.f32 	%p711, %f1009, %f1020;
	mov.u32 	%r1266, %r1265;
	mov.f32 	%f1726, %f1725;
	@%p711 bra 	$L__BB0_733;
	sub.f32 	%f1726, %f1020, %f1009;
	setp.ne.s16 	%p712, %rs2000, 0;
	mov.b32 	%r1266, 3;
	mov.b16 	%rs2001, 1;
	mov.b16 	%rs2000, 0;
	@%p712 bra 	$L__BB0_733;
	setp.lt.f32 	%p713, %f1726, %f1725;
	selp.b32 	%r1266, 3, %r1265, %p713;
	selp.f32 	%f1726, %f1726, %f1725, %p713;
$L__BB0_733:
	ld.local.f32 	%f1024, [%rd3+16];
	setp.geu.f32 	%p714, %f1009, %f1024;
	mov.u32 	%r1267, %r1266;
	mov.f32 	%f1727, %f1726;
	@%p714 bra 	$L__BB0_736;
	sub.f32 	%f1727, %f1024, %f1009;
	setp.ne.s16 	%p715, %rs2000, 0;
	mov.b32 	%r1267, 4;
	mov.b16 	%rs2001, 1;
	mov.b16 	%rs2000, 0;
	@%p715 bra 	$L__BB0_736;
	setp.lt.f32 	%p716, %f1727, %f1726;
	selp.b32 	%r1267, 4, %r1266, %p716;
	selp.f32 	%f1727, %f1727, %f1726, %p716;
$L__BB0_736:
	ld.local.f32 	%f1028, [%rd3+20];
	setp.geu.f32 	%p717, %f1009, %f1028;
	mov.u32 	%r1268, %r1267;
	mov.f32 	%f1728, %f1727;
	@%p717 bra 	$L__BB0_739;
	sub.f32 	%f1728, %f1028, %f1009;
	setp.ne.s16 	%p718, %rs2000, 0;
	mov.b32 	%r1268, 5;
	mov.b16 	%rs2001, 1;
	mov.b16 	%rs2000, 0;
	@%p718 bra 	$L__BB0_739;
	setp.lt.f32 	%p719, %f1728, %f1727;
	selp.b32 	%r1268, 5, %r1267, %p719;
	selp.f32 	%f1728, %f1728, %f1727, %p719;
$L__BB0_739:
	ld.local.f32 	%f1032, [%rd3+24];
	setp.geu.f32 	%p720, %f1009, %f1032;
	mov.u32 	%r1269, %r1268;
	mov.f32 	%f1729, %f1728;
	@%p720 bra 	$L__BB0_742;
	sub.f32 	%f1729, %f1032, %f1009;
	setp.ne.s16 	%p721, %rs2000, 0;
	mov.b32 	%r1269, 6;
	mov.b16 	%rs2001, 1;
	mov.b16 	%rs2000, 0;
	@%p721 bra 	$L__BB0_742;
	setp.lt.f32 	%p722, %f1729, %f1728;
	selp.b32 	%r1269, 6, %r1268, %p722;
	selp.f32 	%f1729, %f1729, %f1728, %p722;
$L__BB0_742:
	ld.local.f32 	%f1036, [%rd3+28];
	setp.geu.f32 	%p723, %f1009, %f1036;
	mov.u32 	%r1270, %r1269;
	mov.f32 	%f1730, %f1729;
	@%p723 bra 	$L__BB0_745;
	sub.f32 	%f1730, %f1036, %f1009;
	setp.ne.s16 	%p724, %rs2000, 0;
	mov.b32 	%r1270, 7;
	mov.b16 	%rs2001, 1;
	mov.b16 	%rs2000, 0;
	@%p724 bra 	$L__BB0_745;
	setp.lt.f32 	%p725, %f1730, %f1729;
	selp.b32 	%r1270, 7, %r1269, %p725;
	selp.f32 	%f1730, %f1730, %f1729, %p725;
$L__BB0_745:
	ld.local.f32 	%f1040, [%rd3+32];
	setp.geu.f32 	%p726, %f1009, %f1040;
	mov.u32 	%r1271, %r1270;
	mov.f32 	%f1731, %f1730;
	@%p726 bra 	$L__BB0_748;
	sub.f32 	%f1731, %f1040, %f1009;
	setp.ne.s16 	%p727, %rs2000, 0;
	mov.b32 	%r1271, 8;
	mov.b16 	%rs2001, 1;
	mov.b16 	%rs2000, 0;
	@%p727 bra 	$L__BB0_748;
	setp.lt.f32 	%p728, %f1731, %f1730;
	selp.b32 	%r1271, 8, %r1270, %p728;
	selp.f32 	%f1731, %f1731, %f1730, %p728;
$L__BB0_748:
	ld.local.f32 	%f1044, [%rd3+36];
	setp.geu.f32 	%p729, %f1009, %f1044;
	mov.u32 	%r1272, %r1271;
	mov.f32 	%f1732, %f1731;
	@%p729 bra 	$L__BB0_751;
	sub.f32 	%f1732, %f1044, %f1009;
	setp.ne.s16 	%p730, %rs2000, 0;
	mov.b32 	%r1272, 9;
	mov.b16 	%rs2001, 1;
	@%p730 bra 	$L__BB0_751;
	setp.lt.f32 	%p731, %f1732, %f1731;
	selp.b32 	%r1272, 9, %r1271, %p731;
	selp.f32 	%f1732, %f1732, %f1731, %p731;
$L__BB0_751:
	setp.eq.s16 	%p732, %rs2001, 0;
	@%p732 bra 	$L__BB0_753;
	ld.param.u64 	%rd175, [_Z8NN_listsPfPiiif_param_1];
	add.s32 	%r956, %r1272, %r6;
	cvta.to.global.u64 	%rd137, %rd175;
	mul.wide.s32 	%rd138, %r956, 4;
	add.s64 	%rd139, %rd137, %rd138;
	st.global.u32 	[%rd139], %r1008;
	mul.wide.s32 	%rd140, %r1272, 4;
	add.s64 	%rd141, %rd3, %rd140;
	st.local.f32 	[%rd141], %f1009;
	ld.local.f32 	%f1634, [%rd3];
$L__BB0_753:
	add.f32 	%f1050, %f804, %f886;
	setp.geu.f32 	%p733, %f1050, %f1634;
	mov.b16 	%rs2020, 0;
	mov.b16 	%rs2019, 1;
	@%p733 bra 	$L__BB0_755;
	sub.f32 	%f1732, %f1634, %f1050;
	mov.b32 	%r1272, 0;
	mov.b16 	%rs2020, 1;
	mov.b16 	%rs2019, 0;
$L__BB0_755:
	ld.local.f32 	%f1053, [%rd3+4];
	setp.geu.f32 	%p734, %f1050, %f1053;
	mov.u32 	%r1274, %r1272;
	mov.f32 	%f1735, %f1732;
	@%p734 bra 	$L__BB0_758;
	sub.f32 	%f1735, %f1053, %f1050;
	mov.b32 	%r1274, 1;
	mov.b16 	%rs2020, 1;
	mov.b16 	%rs2019, 0;
	@%p733 bra 	$L__BB0_758;
	setp.lt.f32 	%p736, %f1735, %f1732;
	selp.b32 	%r1274, 1, %r1272, %p736;
	selp.f32 	%f1735, %f1735, %f1732, %p736;
$L__BB0_758:
	ld.local.f32 	%f1057, [%rd3+8];
	setp.geu.f32 	%p737, %f1050, %f1057;
	mov.u32 	%r1275, %r1274;
	mov.f32 	%f1736, %f1735;
	@%p737 bra 	$L__BB0_761;
	sub.f32 	%f1736, %f1057, %f1050;
	setp.ne.s16 	%p738, %rs2019, 0;
	mov.b32 	%r1275, 2;
	mov.b16 	%rs2020, 1;
	mov.b16 	%rs2019, 0;
	@%p738 bra 	$L__BB0_761;
	setp.lt.f32 	%p739, %f1736, %f1735;
	selp.b32 	%r1275, 2, %r1274, %p739;
	selp.f32 	%f1736, %f1736, %f1735, %p739;
$L__BB0_761:
	ld.local.f32 	%f1061, [%rd3+12];
	setp.geu.f32 	%p740, %f1050, %f1061;
	mov.u32 	%r1276, %r1275;
	mov.f32 	%f1737, %f1736;
	@%p740 bra 	$L__BB0_764;
	sub.f32 	%f1737, %f1061, %f1050;
	setp.ne.s16 	%p741, %rs2019, 0;
	mov.b32 	%r1276, 3;
	mov.b16 	%rs2020, 1;
	mov.b16 	%rs2019, 0;
	@%p741 bra 	$L__BB0_764;
	setp.lt.f32 	%p742, %f1737, %f1736;
	selp.b32 	%r1276, 3, %r1275, %p742;
	selp.f32 	%f1737, %f1737, %f1736, %p742;
$L__BB0_764:
	ld.local.f32 	%f1065, [%rd3+16];
	setp.geu.f32 	%p743, %f1050, %f1065;
	mov.u32 	%r1277, %r1276;
	mov.f32 	%f1738, %f1737;
	@%p743 bra 	$L__BB0_767;
	sub.f32 	%f1738, %f1065, %f1050;
	setp.ne.s16 	%p744, %rs2019, 0;
	mov.b32 	%r1277, 4;
	mov.b16 	%rs2020, 1;
	mov.b16 	%rs2019, 0;
	@%p744 bra 	$L__BB0_767;
	setp.lt.f32 	%p745, %f1738, %f1737;
	selp.b32 	%r1277, 4, %r1276, %p745;
	selp.f32 	%f1738, %f1738, %f1737, %p745;
$L__BB0_767:
	ld.local.f32 	%f1069, [%rd3+20];
	setp.geu.f32 	%p746, %f1050, %f1069;
	mov.u32 	%r1278, %r1277;
	mov.f32 	%f1739, %f1738;
	@%p746 bra 	$L__BB0_770;
	sub.f32 	%f1739, %f1069, %f1050;
	setp.ne.s16 	%p747, %rs2019, 0;
	mov.b32 	%r1278, 5;
	mov.b16 	%rs2020, 1;
	mov.b16 	%rs2019, 0;
	@%p747 bra 	$L__BB0_770;
	setp.lt.f32 	%p748, %f1739, %f1738;
	selp.b32 	%r1278, 5, %r1277, %p748;
	selp.f32 	%f1739, %f1739, %f1738, %p748;
$L__BB0_770:
	ld.local.f32 	%f1073, [%rd3+24];
	setp.geu.f32 	%p749, %f1050, %f1073;
	mov.u32 	%r1279, %r1278;
	mov.f32 	%f1740, %f1739;
	@%p749 bra 	$L__BB0_773;
	sub.f32 	%f1740, %f1073, %f1050;
	setp.ne.s16 	%p750, %rs2019, 0;
	mov.b32 	%r1279, 6;
	mov.b16 	%rs2020, 1;
	mov.b16 	%rs2019, 0;
	@%p750 bra 	$L__BB0_773;
	setp.lt.f32 	%p751, %f1740, %f1739;
	selp.b32 	%r1279, 6, %r1278, %p751;
	selp.f32 	%f1740, %f1740, %f1739, %p751;
$L__BB0_773:
	ld.local.f32 	%f1077, [%rd3+28];
	setp.geu.f32 	%p752, %f1050, %f1077;
	mov.u32 	%r1280, %r1279;
	mov.f32 	%f1741, %f1740;
	@%p752 bra 	$L__BB0_776;
	sub.f32 	%f1741, %f1077, %f1050;
	setp.ne.s16 	%p753, %rs2019, 0;
	mov.b32 	%r1280, 7;
	mov.b16 	%rs2020, 1;
	mov.b16 	%rs2019, 0;
	@%p753 bra 	$L__BB0_776;
	setp.lt.f32 	%p754, %f1741, %f1740;
	selp.b32 	%r1280, 7, %r1279, %p754;
	selp.f32 	%f1741, %f1741, %f1740, %p754;
$L__BB0_776:
	ld.local.f32 	%f1081, [%rd3+32];
	setp.geu.f32 	%p755, %f1050, %f1081;
	mov.u32 	%r1281, %r1280;
	mov.f32 	%f1742, %f1741;
	@%p755 bra 	$L__BB0_779;
	sub.f32 	%f1742, %f1081, %f1050;
	setp.ne.s16 	%p756, %rs2019, 0;
	mov.b32 	%r1281, 8;
	mov.b16 	%rs2020, 1;
	mov.b16 	%rs2019, 0;
	@%p756 bra 	$L__BB0_779;
	setp.lt.f32 	%p757, %f1742, %f1741;
	selp.b32 	%r1281, 8, %r1280, %p757;
	selp.f32 	%f1742, %f1742, %f1741, %p757;
$L__BB0_779:
	ld.local.f32 	%f1085, [%rd3+36];
	setp.geu.f32 	%p758, %f1050, %f1085;
	mov.u32 	%r1282, %r1281;
	mov.f32 	%f1743, %f1742;
	@%p758 bra 	$L__BB0_782;
	sub.f32 	%f1743, %f1085, %f1050;
	setp.ne.s16 	%p759, %rs2019, 0;
	mov.b32 	%r1282, 9;
	mov.b16 	%rs2020, 1;
	@%p759 bra 	$L__BB0_782;
	setp.lt.f32 	%p760, %f1743, %f1742;
	selp.b32 	%r1282, 9, %r1281, %p760;
	selp.f32 	%f1743, %f1743, %f1742, %p760;
$L__BB0_782:
	setp.eq.s16 	%p761, %rs2020, 0;
	@%p761 bra 	$L__BB0_784;
	ld.param.u64 	%rd176, [_Z8NN_listsPfPiiif_param_1];
	add.s32 	%r967, %r1282, %r6;
	cvta.to.global.u64 	%rd142, %rd176;
	mul.wide.s32 	%rd143, %r967, 4;
	add.s64 	%rd144, %rd142, %rd143;
	st.global.u32 	[%rd144], %r1007;
	mul.wide.s32 	%rd145, %r1282, 4;
	add.s64 	%rd146, %rd3, %rd145;
	st.local.f32 	[%rd146], %f1050;
	ld.local.f32 	%f1634, [%rd3];
$L__BB0_784:
	add.f32 	%f1091, %f804, %f927;
	setp.geu.f32 	%p762, %f1091, %f1634;
	mov.b16 	%rs2039, 0;
	mov.b16 	%rs2038, 1;
	@%p762 bra 	$L__BB0_786;
	sub.f32 	%f1743, %f1634, %f1091;
	mov.b32 	%r1282, 0;
	mov.b16 	%rs2039, 1;
	mov.b16 	%rs2038, 0;
$L__BB0_786:
	ld.local.f32 	%f1094, [%rd3+4];
	setp.geu.f32 	%p763, %f1091, %f1094;
	mov.u32 	%r1284, %r1282;
	mov.f32 	%f1746, %f1743;
	@%p763 bra 	$L__BB0_789;
	sub.f32 	%f1746, %f1094, %f1091;
	mov.b32 	%r1284, 1;
	mov.b16 	%rs2039, 1;
	mov.b16 	%rs2038, 0;
	@%p762 bra 	$L__BB0_789;
	setp.lt.f32 	%p765, %f1746, %f1743;
	selp.b32 	%r1284, 1, %r1282, %p765;
	selp.f32 	%f1746, %f1746, %f1743, %p765;
$L__BB0_789:
	ld.local.f32 	%f1098, [%rd3+8];
	setp.geu.f32 	%p766, %f1091, %f1098;
	mov.u32 	%r1285, %r1284;
	mov.f32 	%f1747, %f1746;
	@%p766 bra 	$L__BB0_792;
	sub.f32 	%f1747, %f1098, %f1091;
	setp.ne.s16 	%p767, %rs2038, 0;
	mov.b32 	%r1285, 2;
	mov.b16 	%rs2039, 1;
	mov.b16 	%rs2038, 0;
	@%p767 bra 	$L__BB0_792;
	setp.lt.f32 	%p768, %f1747, %f1746;
	selp.b32 	%r1285, 2, %r1284, %p768;
	selp.f32 	%f1747, %f1747, %f1746, %p768;
$L__BB0_792:
	ld.local.f32 	%f1102, [%rd3+12];
	setp.geu.f32 	%p769, %f1091, %f1102;
	mov.u32 	%r1286, %r1285;
	mov.f32 	%f1748, %f1747;
	@%p769 bra 	$L__BB0_795;
	sub.f32 	%f1748, %f1102, %f1091;
	setp.ne.s16 	%p770, %rs2038, 0;
	mov.b32 	%r1286, 3;
	mov.b16 	%rs2039, 1;
	mov.b16 	%rs2038, 0;
	@%p770 bra 	$L__BB0_795;
	setp.lt.f32 	%p771, %f1748, %f1747;
	selp.b32 	%r1286, 3, %r1285, %p771;
	selp.f32 	%f1748, %f1748, %f1747, %p771;
$L__BB0_795:
	ld.local.f32 	%f1106, [%rd3+16];
	setp.geu.f32 	%p772, %f1091, %f1106;
	mov.u32 	%r1287, %r1286;
	mov.f32 	%f1749, %f1748;
	@%p772 bra 	$L__BB0_798;
	sub.f32 	%f1749, %f1106, %f1091;
	setp.ne.s16 	%p773, %rs2038, 0;
	mov.b32 	%r1287, 4;
	mov.b16 	%rs2039, 1;
	mov.b16 	%rs2038, 0;
	@%p773 bra 	$L__BB0_798;
	setp.lt.f32 	%p774, %f1749, %f1748;
	selp.b32 	%r1287, 4, %r1286, %p774;
	selp.f32 	%f1749, %f1749, %f1748, %p774;
$L__BB0_798:
	ld.local.f32 	%f1110, [%rd3+20];
	setp.geu.f32 	%p775, %f1091, %f1110;
	mov.u32 	%r1288, %r1287;
	mov.f32 	%f1750, %f1749;
	@%p775 bra 	$L__BB0_801;
	sub.f32 	%f1750, %f1110, %f1091;
	setp.ne.s16 	%p776, %rs2038, 0;
	mov.b32 	%r1288, 5;
	mov.b16 	%rs2039, 1;
	mov.b16 	%rs2038, 0;
	@%p776 bra 	$L__BB0_801;
	setp.lt.f32 	%p777, %f1750, %f1749;
	selp.b32 	%r1288, 5, %r1287, %p777;
	selp.f32 	%f1750, %f1750, %f1749, %p777;
$L__BB0_801:
	ld.local.f32 	%f1114, [%rd3+24];
	setp.geu.f32 	%p778, %f1091, %f1114;
	mov.u32 	%r1289, %r1288;
	mov.f32 	%f1751, %f1750;
	@%p778 bra 	$L__BB0_804;
	sub.f32 	%f1751, %f1114, %f1091;
	setp.ne.s16 	%p779, %rs2038, 0;
	mov.b32 	%r1289, 6;
	mov.b16 	%rs2039, 1;
	mov.b16 	%rs2038, 0;
	@%p779 bra 	$L__BB0_804;
	setp.lt.f32 	%p780, %f1751, %f1750;
	selp.b32 	%r1289, 6, %r1288, %p780;
	selp.f32 	%f1751, %f1751, %f1750, %p780;
$L__BB0_804:
	ld.local.f32 	%f1118, [%rd3+28];
	setp.geu.f32 	%p781, %f1091, %f1118;
	mov.u32 	%r1290, %r1289;
	mov.f32 	%f1752, %f1751;
	@%p781 bra 	$L__BB0_807;
	sub.f32 	%f1752, %f1118, %f1091;
	setp.ne.s16 	%p782, %rs2038, 0;
	mov.b32 	%r1290, 7;
	mov.b16 	%rs2039, 1;
	mov.b16 	%rs2038, 0;
	@%p782 bra 	$L__BB0_807;
	setp.lt.f32 	%p783, %f1752, %f1751;
	selp.b32 	%r1290, 7, %r1289, %p783;
	selp.f32 	%f1752, %f1752, %f1751, %p783;
$L__BB0_807:
	ld.local.f32 	%f1122, [%rd3+32];
	setp.geu.f32 	%p784, %f1091, %f1122;
	mov.u32 	%r1291, %r1290;
	mov.f32 	%f1753, %f1752;
	@%p784 bra 	$L__BB0_810;
	sub.f32 	%f1753, %f1122, %f1091;
	setp.ne.s16 	%p785, %rs2038, 0;
	mov.b32 	%r1291, 8;
	mov.b16 	%rs2039, 1;
	mov.b16 	%rs2038, 0;
	@%p785 bra 	$L__BB0_810;
	setp.lt.f32 	%p786, %f1753, %f1752;
	selp.b32 	%r1291, 8, %r1290, %p786;
	selp.f32 	%f1753, %f1753, %f1752, %p786;
$L__BB0_810:
	ld.local.f32 	%f1126, [%rd3+36];
	setp.geu.f32 	%p787, %f1091, %f1126;
	mov.u32 	%r996, %r1291;
	mov.f32 	%f1469, %f1753;
	@%p787 bra 	$L__BB0_813;
	sub.f32 	%f1469, %f1126, %f1091;
	setp.ne.s16 	%p788, %rs2038, 0;
	mov.b32 	%r996, 9;
	mov.b16 	%rs2039, 1;
	@%p788 bra 	$L__BB0_813;
	setp.lt.f32 	%p789, %f1469, %f1753;
	selp.b32 	%r996, 9, %r1291, %p789;
	selp.f32 	%f1469, %f1469, %f1753, %p789;
$L__BB0_813:
	setp.eq.s16 	%p790, %rs2039, 0;
	@%p790 bra 	$L__BB0_815;
	ld.param.u64 	%rd177, [_Z8NN_listsPfPiiif_param_1];
	add.s32 	%r978, %r996, %r6;
	cvta.to.global.u64 	%rd147, %rd177;
	mul.wide.s32 	%rd148, %r978, 4;
	add.s64 	%rd149, %rd147, %rd148;
	st.global.u32 	[%rd149], %r1006;
	mul.wide.s32 	%rd150, %r996, 4;
	add.s64 	%rd151, %rd3, %rd150;
	st.local.f32 	[%rd151], %f1091;
$L__BB0_815:
	add.s32 	%r1031, %r1031, 1;
	add.s32 	%r1030, %r1030, 1;
	add.s32 	%r1029, %r1029, 1;
	add.s32 	%r1028, %r1028, 1;
	add.s32 	%r1027, %r1027, 1;
	add.s32 	%r1026, %r1026, 1;
	add.s32 	%r1025, %r1025, 1;
	add.s32 	%r1024, %r1024, 1;
	add.s32 	%r1023, %r1023, 1;
	add.s32 	%r1022, %r1022, 1;
	add.s32 	%r1021, %r1021, 1;
	add.s32 	%r1020, %r1020, 1;
	add.s32 	%r1019, %r1019, 1;
	add.s32 	%r1018, %r1018, 1;
	add.s32 	%r1017, %r1017, 1;
	add.s32 	%r1016, %r1016, 1;
	add.s32 	%r1015, %r1015, 1;
	add.s32 	%r1014, %r1014, 1;
	add.s32 	%r1013, %r1013, 1;
	add.s32 	%r1012, %r1012, 1;
	add.s32 	%r1011, %r1011, 1;
	add.s32 	%r1010, %r1010, 1;
	add.s32 	%r1009, %r1009, 1;
	add.s32 	%r1008, %r1008, 1;
	add.s32 	%r1007, %r1007, 1;
	add.s32 	%r1006, %r1006, 1;
	add.s32 	%r1005, %r1005, 4;
	add.s32 	%r1004, %r1004, 4;
	add.s32 	%r1003, %r1003, 4;
	add.s32 	%r1002, %r1002, 4;
	add.s32 	%r1001, %r1001, 4;
	add.s32 	%r1000, %r1000, 1;
	setp.ne.s32 	%p791, %r1000, 0;
	add.s32 	%r999, %r999, 1;
	add.s64 	%rd178, %rd178, 12;
	add.s32 	%r998, %r998, 4;
	@%p791 bra 	$L__BB0_8;
$L__BB0_816:
	ret;
$L__BB0_817:
	ld.local.f32 	%f7, [%rd3];
	setp.geu.f32 	%p5, %f6, %f7;
	mov.b16 	%rs1545, 0;
	mov.b16 	%rs1544, 1;
	@%p5 bra 	$L__BB0_819;
	sub.f32 	%f1469, %f7, %f6;
	mov.b32 	%r996, 0;
	mov.b16 	%rs1545, 1;
	mov.b16 	%rs1544, 0;
$L__BB0_819:
	ld.local.f32 	%f10, [%rd3+4];
	setp.geu.f32 	%p6, %f6, %f10;
	mov.u32 	%r987, %r996;
	mov.f32 	%f1460, %f1469;
	@%p6 bra 	$L__BB0_822;
	setp.geu.f32 	%p7, %f6, %f7;
	sub.f32 	%f1460, %f10, %f6;
	mov.b32 	%r987, 1;
	mov.b16 	%rs1545, 1;
	mov.b16 	%rs1544, 0;
	@%p7 bra 	$L__BB0_822;
	setp.lt.f32 	%p8, %f1460, %f1469;
	selp.b32 	%r987, 1, %r996, %p8;
	selp.f32 	%f1460, %f1460, %f1469, %p8;
$L__BB0_822:
	ld.local.f32 	%f14, [%rd3+8];
	setp.geu.f32 	%p9, %f6, %f14;
	mov.u32 	%r988, %r987;
	mov.f32 	%f1461, %f1460;
	@%p9 bra 	$L__BB0_825;
	sub.f32 	%f1461, %f14, %f6;
	setp.ne.s16 	%p10, %rs1544, 0;
	mov.b32 	%r988, 2;
	mov.b16 	%rs1545, 1;
	mov.b16 	%rs1544, 0;
	@%p10 bra 	$L__BB0_825;
	setp.lt.f32 	%p11, %f1461, %f1460;
	selp.b32 	%r988, 2, %r987, %p11;
	selp.f32 	%f1461, %f1461, %f1460, %p11;
$L__BB0_825:
	ld.local.f32 	%f18, [%rd3+12];
	setp.geu.f32 	%p12, %f6, %f18;
	mov.u32 	%r989, %r988;
	mov.f32 	%f1462, %f1461;
	@%p12 bra 	$L__BB0_828;
	sub.f32 	%f1462, %f18, %f6;
	setp.ne.s16 	%p13, %rs1544, 0;
	mov.b32 	%r989, 3;
	mov.b16 	%rs1545, 1;
	mov.b16 	%rs1544, 0;
	@%p13 bra 	$L__BB0_828;
	setp.lt.f32 	%p14, %f1462, %f1461;
	selp.b32 	%r989, 3, %r988, %p14;
	selp.f32 	%f1462, %f1462, %f1461, %p14;
$L__BB0_828:
	ld.local.f32 	%f22, [%rd3+16];
	setp.geu.f32 	%p15, %f6, %f22;
	mov.u32 	%r990, %r989;
	mov.f32 	%f1463, %f1462;
	@%p15 bra 	$L__BB0_831;
	sub.f32 	%f1463, %f22, %f6;
	setp.ne.s16 	%p16, %rs1544, 0;
	mov.b32 	%r990, 4;
	mov.b16 	%rs1545, 1;
	mov.b16 	%rs1544, 0;
	@%p16 bra 	$L__BB0_831;
	setp.lt.f32 	%p17, %f1463, %f1462;
	selp.b32 	%r990, 4, %r989, %p17;
	selp.f32 	%f1463, %f1463, %f1462, %p17;
$L__BB0_831:
	ld.local.f32 	%f26, [%rd3+20];
	setp.geu.f32 	%p18, %f6, %f26;
	mov.u32 	%r991, %r990;
	mov.f32 	%f1464, %f1463;
	@%p18 bra 	$L__BB0_834;
	sub.f32 	%f1464, %f26, %f6;
	setp.ne.s16 	%p19, %rs1544, 0;
	mov.b32 	%r991, 5;
	mov.b16 	%rs1545, 1;
	mov.b16 	%rs1544, 0;
	@%p19 bra 	$L__BB0_834;
	setp.lt.f32 	%p20, %f1464, %f1463;
	selp.b32 	%r991, 5, %r990, %p20;
	selp.f32 	%f1464, %f1464, %f1463, %p20;
$L__BB0_834:
	ld.local.f32 	%f30, [%rd3+24];
	setp.geu.f32 	%p21, %f6, %f30;
	mov.u32 	%r992, %r991;
	mov.f32 	%f1465, %f1464;
	@%p21 bra 	$L__BB0_837;
	sub.f32 	%f1465, %f30, %f6;
	setp.ne.s16 	%p22, %rs1544, 0;
	mov.b32 	%r992, 6;
	mov.b16 	%rs1545, 1;
	mov.b16 	%rs1544, 0;
	@%p22 bra 	$L__BB0_837;
	setp.lt.f32 	%p23, %f1465, %f1464;
	selp.b32 	%r992, 6, %r991, %p23;
	selp.f32 	%f1465, %f1465, %f1464, %p23;
$L__BB0_837:
	ld.local.f32 	%f34, [%rd3+28];
	setp.geu.f32 	%p24, %f6, %f34;
	mov.u32 	%r993, %r992;
	mov.f32 	%f1466, %f1465;
	@%p24 bra 	$L__BB0_840;
	sub.f32 	%f1466, %f34, %f6;
	setp.ne.s16 	%p25, %rs1544, 0;
	mov.b32 	%r993, 7;
	mov.b16 	%rs1545, 1;
	mov.b16 	%rs1544, 0;
	@%p25 bra 	$L__BB0_840;
	setp.lt.f32 	%p26, %f1466, %f1465;
	selp.b32 	%r993, 7, %r992, %p26;
	selp.f32 	%f1466, %f1466, %f1465, %p26;
$L__BB0_840:
	ld.local.f32 	%f38, [%rd3+32];
	setp.geu.f32 	%p27, %f6, %f38;
	mov.u32 	%r994, %r993;
	mov.f32 	%f1467, %f1466;
	@%p27 bra 	$L__BB0_843;
	sub.f32 	%f1467, %f38, %f6;
	setp.ne.s16 	%p28, %rs1544, 0;
	mov.b32 	%r994, 8;
	mov.b16 	%rs1545, 1;
	mov.b16 	%rs1544, 0;
	@%p28 bra 	$L__BB0_843;
	setp.lt.f32 	%p29, %f1467, %f1466;
	selp.b32 	%r994, 8, %r993, %p29;
	selp.f32 	%f1467, %f1467, %f1466, %p29;
$L__BB0_843:
	ld.local.f32 	%f42, [%rd3+36];
	setp.geu.f32 	%p30, %f6, %f42;
	mov.u32 	%r996, %r994;
	mov.f32 	%f1469, %f1467;
	@%p30 bra 	$L__BB0_846;
	sub.f32 	%f1469, %f42, %f6;
	setp.ne.s16 	%p31, %rs1544, 0;
	mov.b32 	%r996, 9;
	mov.b16 	%rs1545, 1;
	@%p31 bra 	$L__BB0_846;
	setp.lt.f32 	%p32, %f1469, %f1467;
	selp.b32 	%r996, 9, %r994, %p32;
	selp.f32 	%f1469, %f1469, %f1467, %p32;
$L__BB0_846:
	setp.eq.s16 	%p33, %rs1545, 0;
	@%p33 bra 	$L__BB0_848;
	add.s32 	%r673, %r996, %r2;
	mul.wide.s32 	%rd14, %r673, 4;
	add.s64 	%rd15, %rd1, %rd14;
	st.global.u32 	[%rd15], %r985;
	mul.wide.s32 	%rd16, %r996, 4;
	add.s64 	%rd17, %rd3, %rd16;
	st.local.f32 	[%rd17], %f6;
$L__BB0_848:
	add.s32 	%r985, %r985, 1;
	add.s32 	%r982, %r982, 1;
	setp.eq.s32 	%p34, %r982, 0;
	add.s32 	%r981, %r981, 1;
	add.s32 	%r980, %r980, 3;
	@%p34 bra 	$L__BB0_6;
	bra.uni 	$L__BB0_3;

}
	// .globl	_Z8init_RNGP17curandStateXORWOWji
.visible .entry _Z8init_RNGP17curandStateXORWOWji(
	.param .u64 .ptr .align 1 _Z8init_RNGP17curandStateXORWOWji_param_0,
	.param .u32 _Z8init_RNGP17curandStateXORWOWji_param_1,
	.param .u32 _Z8init_RNGP17curandStateXORWOWji_param_2
)
{
	.reg .pred 	%p<24>;
	.reg .b32 	%r<416>;
	.reg .b64 	%rd<18>;

	ld.param.u64 	%rd8, [_Z8init_RNGP17curandStateXORWOWji_param_0];
	ld.param.u32 	%r182, [_Z8init_RNGP17curandStateXORWOWji_param_1];
	ld.param.u32 	%r183, [_Z8init_RNGP17curandStateXORWOWji_param_2];
	cvta.to.global.u64 	%rd9, %rd8;
	mov.u32 	%r184, %ctaid.y;
	mov.u32 	%r185, %ntid.y;
	mov.u32 	%r186, %tid.y;
	mad.lo.s32 	%r187, %r184, %r185, %r186;
	mov.u32 	%r188, %ctaid.x;
	mov.u32 	%r189, %ntid.x;
	mov.u32 	%r190, %tid.x;
	mad.lo.s32 	%r191, %r188, %r189, %r190;
	mad.lo.s32 	%r192, %r183, %r187, %r191;
	add.s32 	%r193, %r192, %r182;
	cvt.u64.u32 	%rd17, %r192;
	mul.wide.u32 	%rd10, %r192, 48;
	add.s64 	%rd2, %rd9, %rd10;
	xor.b32  	%r194, %r193, -1429050551;
	mul.lo.s32 	%r195, %r194, 1099087573;
	add.s32 	%r196, %r195, -638133224;
	add.s32 	%r197, %r195, 123456789;
	st.global.v2.u32 	[%rd2], {%r196, %r197};
	xor.b32  	%r198, %r195, 362436069;
	mov.b32 	%r199, -123459836;
	st.global.v2.u32 	[%rd2+8], {%r198, %r199};
	add.s32 	%r200, %r195, 5783321;
	mov.b32 	%r201, -589760388;
	st.global.v2.u32 	[%rd2+16], {%r201, %r200};
	setp.eq.s32 	%p1, %r192, 0;
	@%p1 bra 	$L__BB1_42;
	mov.b32 	%r322, 0;
	mov.u64 	%rd12, precalc_xorwow_matrix;
$L__BB1_2:
	and.b64  	%rd4, %rd17, 3;
	setp.eq.s64 	%p2, %rd4, 0;
	@%p2 bra 	$L__BB1_41;
	mul.wide.u32 	%rd11, %r322, 3200;
	add.s64 	%rd5, %rd12, %rd11;
	cvt.u32.u64 	%r2, %rd4;
	mov.b32 	%r323, 0;
$L__BB1_4:
	mov.b32 	%r336, 0;
	mov.u32 	%r337, %r336;
	mov.u32 	%r338, %r336;
	mov.u32 	%r339, %r336;
	mov.u32 	%r340, %r336;
	mov.u32 	%r329, %r336;
$L__BB1_5:
	mul.wide.u32 	%rd13, %r329, 4;
	add.s64 	%rd14, %rd2, %rd13;
	ld.global.u32 	%r10, [%rd14+4];
	shl.b32 	%r11, %r329, 5;
	mov.b32 	%r335, 0;
$L__BB1_6:
	.pragma "nounroll";
	shr.u32 	%r206, %r10, %r335;
	and.b32  	%r207, %r206, 1;
	setp.eq.b32 	%p3, %r207, 1;
	not.pred 	%p4, %p3;
	add.s32 	%r208, %r11, %r335;
	mul.lo.s32 	%r209, %r208, 5;
	mul.wide.u32 	%rd15, %r209, 4;
	add.s64 	%rd6, %rd5, %rd15;
	@%p4 bra 	$L__BB1_8;
	ld.global.u32 	%r210, [%rd6];
	xor.b32  	%r340, %r340, %r210;
	ld.global.u32 	%r211, [%rd6+4];
	xor.b32  	%r339, %r339, %r211;
	ld.global.u32 	%r212, [%rd6+8];
	xor.b32  	%r338, %r338, %r212;
	ld.global.u32 	%r213, [%rd6+12];
	xor.b32  	%r337, %r337, %r213;
	ld.global.u32 	%r214, [%rd6+16];
	xor.b32  	%r336, %r336, %r214;
$L__BB1_8:
	and.b32  	%r216, %r206, 2;
	setp.eq.s32 	%p5, %r216, 0;
	@%p5 bra 	$L__BB1_10;
	ld.global.u32 	%r217, [%rd6+20];
	xor.b32  	%r340, %r340, %r217;
	ld.global.u32 	%r218, [%rd6+24];
	xor.b32  	%r339, %r339, %r218;
	ld.global.u32 	%r219, [%rd6+28];
	xor.b32  	%r338, %r338, %r219;
	ld.global.u32 	%r220, [%rd6+32];
	xor.b32  	%r337, %r337, %r220;
	ld.global.u32 	%r221, [%rd6+36];
	xor.b32  	%r336, %r336, %r221;
$L__BB1_10:
	and.b32  	%r223, %r206, 4;
	setp.eq.s32 	%p6, %r223, 0;
	@%p6 bra 	$L__BB1_12;
	ld.global.u32 	%r224, [%rd6+40];
	xor.b32  	%r340, %r340, %r224;
	ld.global.u32 	%r225, [%rd6+44];
	xor.b32  	%r339, %r339, %r225;
	ld.global.u32 	%r226, [%rd6+48];
	xor.b32  	%r338, %r338, %r226;
	ld.global.u32 	%r227, [%rd6+52];
	xor.b32  	%r337, %r337, %r227;
	ld.global.u32 	%r228, [%rd6+56];
	xor.b32  	%r336, %r336, %r228;
$L__BB1_12:
	and.b32  	%r230, %r206, 8;
	setp.eq.s32 	%p7, %r230, 0;
	@%p7 bra 	$L__BB1_14;
	ld.global.u32 	%r231, [%rd6+60];
	xor.b32  	%r340, %r340, %r231;
	ld.global.u32 	%r232, [%rd6+64];
	xor.b32  	%r339, %r339, %r232;
	ld.global.u32 	%r233, [%rd6+68];
	xor.b32  	%r338, %r338, %r233;
	ld.global.u32 	%r234, [%rd6+72];
	xor.b32  	%r337, %r337, %r234;
	ld.global.u32 	%r235, [%rd6+76];
	xor.b32  	%r336, %r336, %r235;
$L__BB1_14:
	and.b32  	%r237, %r206, 16;
	setp.eq.s32 	%p8, %r237, 0;
	@%p8 bra 	$L__BB1_16;
	ld.global.u32 	%r238, [%rd6+80];
	xor.b32  	%r340, %r340, %r238;
	ld.global.u32 	%r239, [%rd6+84];
	xor.b32  	%r339, %r339, %r239;
	ld.global.u32 	%r240, [%rd6+88];
	xor.b32  	%r338, %r338, %r240;
	ld.global.u32 	%r241, [%rd6+92];
	xor.b32  	%r337, %r337, %r241;
	ld.global.u32 	%r242, [%rd6+96];
	xor.b32  	%r336, %r336, %r242;
$L__BB1_16:
	and.b32  	%r244, %r206, 32;
	setp.eq.s32 	%p9, %r244, 0;
	@%p9 bra 	$L__BB1_18;
	ld.global.u32 	%r245, [%rd6+100];
	xor.b32  	%r340, %r340, %r245;
	ld.global.u32 	%r246, [%rd6+104];
	xor.b32  	%r339, %r339, %r246;
	ld.global.u32 	%r247, [%rd6+108];
	xor.b32  	%r338, %r338, %r247;
	ld.global.u32 	%r248, [%rd6+112];
	xor.b32  	%r337, %r337, %r248;
	ld.global.u32 	%r249, [%rd6+116];
	xor.b32  	%r336, %r336, %r249;
$L__BB1_18:
	and.b32  	%r251, %r206, 64;
	setp.eq.s32 	%p10, %r251, 0;
	@%p10 bra 	$L__BB1_20;
	ld.global.u32 	%r252, [%rd6+120];
	xor.b32  	%r340, %r340, %r252;
	ld.global.u32 	%r253, [%rd6+124];
	xor.b32  	%r339, %r339, %r253;
	ld.global.u32 	%r254, [%rd6+128];
	xor.b32  	%r338, %r338, %r254;
	ld.global.u32 	%r255, [%rd6+132];
	xor.b32  	%r337, %r337, %r255;
	ld.global.u32 	%r256, [%rd6+136];
	xor.b32  	%r336, %r336, %r256;
$L__BB1_20:
	and.b32  	%r258, %r206, 128;
	setp.eq.s32 	%p11, %r258, 0;
	@%p11 bra 	$L__BB1_22;
	ld.global.u32 	%r259, [%rd6+140];
	xor.b32  	%r340, %r340, %r259;
	ld.global.u32 	%r260, [%rd6+144];
	xor.b32  	%r339, %r339, %r260;
	ld.global.u32 	%r261, [%rd6+148];
	xor.b32  	%r338, %r338, %r261;
	ld.global.u32 	%r262, [%rd6+152];
	xor.b32  	%r337, %r337, %r262;
	ld.global.u32 	%r263, [%rd6+156];
	xor.b32  	%r336, %r336, %r263;
$L__BB1_22:
	and.b32  	%r265, %r206, 256;
	setp.eq.s32 	%p12, %r265, 0;
	@%p12 bra 	$L__BB1_24;
	ld.global.u32 	%r266, [%rd6+160];
	xor.b32  	%r340, %r340, %r266;
	ld.global.u32 	%r267, [%rd6+164];
	xor.b32  	%r339, %r339, %r267;
	ld.global.u32 	%r268, [%rd6+168];
	xor.b32  	%r338, %r338, %r268;
	ld.global.u32 	%r269, [%rd6+172];
	xor.b32  	%r337, %r337, %r269;
	ld.global.u32 	%r270, [%rd6+176];
	xor.b32  	%r336, %r336, %r270;
$L__BB1_24:
	and.b32  	%r272, %r206, 512;
	setp.eq.s32 	%p13, %r272, 0;
	@%p13 bra 	$L__BB1_26;
	ld.global.u32 	%r273, [%rd6+180];
	xor.b32  	%r340, %r340, %r273;
	ld.global.u32 	%r274, [%rd6+184];
	xor.b32  	%r339, %r339, %r274;
	ld.global.u32 	%r275, [%rd6+188];
	xor.b32  	%r338, %r338, %r275;
	ld.global.u32 	%r276, [%rd6+192];
	xor.b32  	%r337, %r337, %r276;
	ld.global.u32 	%r277, [%rd6+196];
	xor.b32  	%r336, %r336, %r277;
$L__BB1_26:
	and.b32  	%r279, %r206, 1024;
	setp.eq.s32 	%p14, %r279, 0;
	@%p14 bra 	$L__BB1_28;
	ld.global.u32 	%r280, [%rd6+200];
	xor.b32  	%r340, %r340, %r280;
	ld.global.u32 	%r281, [%rd6+204];
	xor.b32  	%r339, %r339, %r281;
	ld.global.u32 	%r282, [%rd6+208];
	xor.b32  	%r338, %r338, %r282;
	ld.global.u32 	%r283, [%rd6+212];
	xor.b32  	%r337, %r337, %r283;
	ld.global.u32 	%r284, [%rd6+216];
	xor.b32  	%r336, %r336, %r284;
$L__BB1_28:
	and.b32  	%r286, %r206, 2048;
	setp.eq.s32 	%p15, %r286, 0;
	@%p15 bra 	$L__BB1_30;
	ld.global.u32 	%r287, [%rd6+220];
	xor.b32  	%r340, %r340, %r287;
	ld.global.u32 	%r288, [%rd6+224];
	xor.b32  	%r339, %r339, %r288;
	ld.global.u32 	%r289, [%rd6+228];
	xor.b32  	%r338, %r338, %r289;
	ld.global.u32 	%r290, [%rd6+232];
	xor.b32  	%r337, %r337, %r290;
	ld.global.u32 	%r291, [%rd6+236];
	xor.b32  	%r336, %r336, %r291;
$L__BB1_30:
	and.b32  	%r293, %r206, 4096;
	setp.eq.s32 	%p16, %r293, 0;
	@%p16 bra 	$L__BB1_32;
	ld.global.u32 	%r294, [%rd6+240];
	xor.b32  	%r340, %r340, %r294;
	ld.global.u32 	%r295, [%rd6+244];
	xor.b32  	%r339, %r339, %r295;
	ld.global.u32 	%r296, [%rd6+248];
	xor.b32  	%r338, %r338, %r296;
	ld.global.u32 	%r297, [%rd6+252];
	xor.b32  	%r337, %r337, %r297;
	ld.global.u32 	%r298, [%rd6+256];
	xor.b32  	%r336, %r336, %r298;
$L__BB1_32:
	and.b32  	%r300, %r206, 8192;
	setp.eq.s32 	%p17, %r300, 0;
	@%p17 bra 	$L__BB1_34;
	ld.global.u32 	%r301, [%rd6+260];
	xor.b32  	%r340, %r340, %r301;
	ld.global.u32 	%r302, [%rd6+264];
	xor.b32  	%r339, %r339, %r302;
	ld.global.u32 	%r303, [%rd6+268];
	xor.b32  	%r338, %r338, %r303;
	ld.global.u32 	%r304, [%rd6+272];
	xor.b32  	%r337, %r337, %r304;
	ld.global.u32 	%r305, [%rd6+276];
	xor.b32  	%r336, %r336, %r305;
$L__BB1_34:
	and.b32  	%r307, %r206, 16384;
	setp.eq.s32 	%p18, %r307, 0;
	@%p18 bra 	$L__BB1_36;
	ld.global.u32 	%r308, [%rd6+280];
	xor.b32  	%r340, %r340, %r308;
	ld.global.u32 	%r309, [%rd6+284];
	xor.b32  	%r339, %r339, %r309;
	ld.global.u32 	%r310, [%rd6+288];
	xor.b32  	%r338, %r338, %r310;
	ld.global.u32 	%r311, [%rd6+292];
	xor.b32  	%r337, %r337, %r311;
	ld.global.u32 	%r312, [%rd6+296];
	xor.b32  	%r336, %r336, %r312;
$L__BB1_36:
	and.b32  	%r314, %r206, 32768;
	setp.eq.s32 	%p19, %r314, 0;
	@%p19 bra 	$L__BB1_38;
	ld.global.u32 	%r315, [%rd6+300];
	xor.b32  	%r340, %r340, %r315;
	ld.global.u32 	%r316, [%rd6+304];
	xor.b32  	%r339, %r339, %r316;
	ld.global.u32 	%r317, [%rd6+308];
	xor.b32  	%r338, %r338, %r317;
	ld.global.u32 	%r318, [%rd6+312];
	xor.b32  	%r337, %r337, %r318;
	ld.global.u32 	%r319, [%rd6+316];
	xor.b32  	%r336, %r336, %r319;
$L__BB1_38:
	add.s32 	%r335, %r335, 16;
	setp.ne.s32 	%p20, %r335, 32;
	@%p20 bra 	$L__BB1_6;
	mad.lo.s32 	%r320, %r329, -31, %r11;
	add.s32 	%r329, %r320, 1;
	setp.ne.s32 	%p21, %r329, 5;
	@%p21 bra 	$L__BB1_5;
	st.global.u32 	[%rd2+4], %r340;
	st.global.u32 	[%rd2+8], %r339;
	st.global.u32 	[%rd2+12], %r338;
	st.global.u32 	[%rd2+16], %r337;
	st.global.u32 	[%rd2+20], %r336;
	add.s32 	%r323, %r323, 1;
	setp.lt.u32 	%p22, %r323, %r2;
	@%p22 bra 	$L__BB1_4;
$L__BB1_41:
	shr.u64 	%rd7, %rd17, 2;
	add.s32 	%r322, %r322, 1;
	setp.gt.u64 	%p23, %rd17, 3;
	mov.u64 	%rd17, %rd7;
	@%p23 bra 	$L__BB1_2;
$L__BB1_42:
	mov.b32 	%r321, 0;
	st.global.v2.u32 	[%rd2+24], {%r321, %r321};
	st.global.u32 	[%rd2+32], %r321;
	mov.b64 	%rd16, 0;
	st.global.u64 	[%rd2+40], %rd16;
	ret;

}
	// .globl	_Z8rand_genP17curandStateXORWOWPfif
.visible .entry _Z8rand_genP17curandStateXORWOWPfif(
	.param .u64 .ptr .align 1 _Z8rand_genP17curandStateXORWOWPfif_param_0,
	.param .u64 .ptr .align 1 _Z8rand_genP17curandStateXORWOWPfif_param_1,
	.param .u32 _Z8rand_genP17curandStateXORWOWPfif_param_2,
	.param .f32 _Z8rand_genP17curandStateXORWOWPfif_param_3
)
{
	.reg .pred 	%p<6>;
	.reg .b32 	%r<89>;
	.reg .b32 	%f<53>;
	.reg .b64 	%rd<9>;

	ld.param.u64 	%rd2, [_Z8rand_genP17curandStateXORWOWPfif_param_0];
	ld.param.u64 	%rd3, [_Z8rand_genP17curandStateXORWOWPfif_param_1];
	ld.param.u32 	%r20, [_Z8rand_genP17curandStateXORWOWPfif_param_2];
	ld.param.f32 	%f4, [_Z8rand_genP17curandStateXORWOWPfif_param_3];
	mov.u32 	%r21, %ctaid.y;
	mov.u32 	%r22, %ntid.y;
	mov.u32 	%r23, %tid.y;
	mad.lo.s32 	%r24, %r21, %r22, %r23;
	mov.u32 	%r25, %ctaid.x;
	mov.u32 	%r26, %ntid.x;
	mov.u32 	%r27, %tid.x;
	mad.lo.s32 	%r28, %r25, %r26, %r27;
	mad.lo.s32 	%r1, %r20, %r24, %r28;
	mul.lo.s32 	%r29, %r20, %r20;
	setp.ge.s32 	%p1, %r1, %r29;
	@%p1 bra 	$L__BB2_5;
	cvta.to.global.u64 	%rd4, %rd2;
	mul.wide.s32 	%rd5, %r1, 48;
	add.s64 	%rd1, %rd4, %rd5;
	ld.global.u32 	%r30, [%rd1+24];
	setp.eq.s32 	%p2, %r30, 1;
	@%p2 bra 	$L__BB2_3;
	ld.global.v2.u32 	{%r31, %r32}, [%rd1];
	shr.u32 	%r33, %r32, 2;
	xor.b32  	%r34, %r33, %r32;
	ld.global.v2.u32 	{%r35, %r88}, [%rd1+8];
	ld.global.v2.u32 	{%r87, %r86}, [%rd1+16];
	shl.b32 	%r36, %r86, 4;
	shl.b32 	%r37, %r34, 1;
	xor.b32  	%r38, %r37, %r36;
	xor.b32  	%r39, %r38, %r34;
	xor.b32  	%r85, %r39, %r86;
	add.s32 	%r40, %r31, %r85;
	add.s32 	%r41, %r40, 362437;
	shr.u32 	%r42, %r35, 2;
	xor.b32  	%r43, %r42, %r35;
	shl.b32 	%r44, %r85, 4;
	shl.b32 	%r45, %r43, 1;
	xor.b32  	%r46, %r45, %r44;
	xor.b32  	%r47, %r46, %r43;
	xor.b32  	%r84, %r47, %r85;
	add.s32 	%r83, %r31, 724874;
	add.s32 	%r48, %r84, %r83;
	cvt.rn.f32.u32 	%f5, %r41;
	fma.rn.f32 	%f6, %f5, 0f2F800000, 0f2F000000;
	cvt.rn.f32.u32 	%f7, %r48;
	fma.rn.f32 	%f8, %f7, 0f30C90FDB, 0f30490FDB;
	setp.lt.f32 	%p3, %f6, 0f00800000;
	mul.f32 	%f9, %f6, 0f4B000000;
	selp.f32 	%f10, %f9, %f6, %p3;
	selp.f32 	%f11, 0fC1B80000, 0f00000000, %p3;
	mov.b32 	%r49, %f10;
	add.s32 	%r50, %r49, -1059760811;
	and.b32  	%r51, %r50, -8388608;
	sub.s32 	%r52, %r49, %r51;
	mov.b32 	%f12, %r52;
	cvt.rn.f32.s32 	%f13, %r51;
	fma.rn.f32 	%f14, %f13, 0f34000000, %f11;
	add.f32 	%f15, %f12, 0fBF800000;
	fma.rn.f32 	%f16, %f15, 0fBE055027, 0f3E1039F6;
	fma.rn.f32 	%f17, %f16, %f15, 0fBDF8CDCC;
	fma.rn.f32 	%f18, %f17, %f15, 0f3E0F2955;
	fma.rn.f32 	%f19, %f18, %f15, 0fBE2AD8B9;
	fma.rn.f32 	%f20, %f19, %f15, 0f3E4CED0B;
	fma.rn.f32 	%f21, %f20, %f15, 0fBE7FFF22;
	fma.rn.f32 	%f22, %f21, %f15, 0f3EAAAA78;
	fma.rn.f32 	%f23, %f22, %f15, 0fBF000000;
	mul.f32 	%f24, %f15, %f23;
	fma.rn.f32 	%f25, %f24, %f15, %f15;
	fma.rn.f32 	%f26, %f14, 0f3F317218, %f25;
	setp.gt.u32 	%p4, %r49, 2139095039;
	fma.rn.f32 	%f27, %f10, 0f7F800000, 0f7F800000;
	selp.f32 	%f28, %f27, %f26, %p4;
	setp.eq.f32 	%p5, %f10, 0f00000000;
	mul.f32 	%f29, %f28, 0fC0000000;
	selp.f32 	%f30, 0f7F800000, %f29, %p5;
	sqrt.rn.f32 	%f31, %f30;
	sin.approx.f32 	%f32, %f8;
	cos.approx.f32 	%f33, %f8;
	mul.f32 	%f52, %f31, %f32;
	mul.f32 	%f34, %f31, %f33;
	st.global.f32 	[%rd1+32], %f34;
	mov.b32 	%r53, 1;
	st.global.u32 	[%rd1+24], %r53;
	bra.uni 	$L__BB2_4;
$L__BB2_3:
	mov.b32 	%r54, 0;
	st.global.u32 	[%rd1+24], %r54;
	ld.global.f32 	%f52, [%rd1+32];
	ld.global.v2.u32 	{%r83, %r88}, [%rd1];
	ld.global.v2.u32 	{%r87, %r86}, [%rd1+8];
	ld.global.v2.u32 	{%r85, %r84}, [%rd1+16];
$L__BB2_4:
	mul.f32 	%f35, %f4, %f52;
	shr.u32 	%r55, %r88, 2;
	xor.b32  	%r56, %r55, %r88;
	shl.b32 	%r57, %r84, 4;
	shl.b32 	%r58, %r56, 1;
	xor.b32  	%r59, %r58, %r57;
	xor.b32  	%r60, %r59, %r56;
	xor.b32  	%r61, %r60, %r84;
	add.s32 	%r62, %r83, %r61;
	add.s32 	%r63, %r62, 362437;
	cvt.rn.f32.u32 	%f36, %r63;
	fma.rn.f32 	%f37, %f36, 0f2F800000, 0f2F000000;
	shr.u32 	%r64, %r87, 2;
	xor.b32  	%r65, %r64, %r87;
	shl.b32 	%r66, %r61, 4;
	shl.b32 	%r67, %r65, 1;
	xor.b32  	%r68, %r67, %r66;
	xor.b32  	%r69, %r68, %r65;
	xor.b32  	%r70, %r69, %r61;
	add.s32 	%r71, %r83, %r70;
	add.s32 	%r72, %r71, 724874;
	cvt.rn.f32.u32 	%f38, %r72;
	fma.rn.f32 	%f39, %f38, 0f2F800000, 0f2F000000;
	shr.u32 	%r73, %r86, 2;
	xor.b32  	%r74, %r73, %r86;
	st.global.v2.u32 	[%rd1+8], {%r84, %r61};
	shl.b32 	%r75, %r70, 4;
	shl.b32 	%r76, %r74, 1;
	xor.b32  	%r77, %r76, %r75;
	xor.b32  	%r78, %r77, %r74;
	xor.b32  	%r79, %r78, %r70;
	st.global.v2.u32 	[%rd1+16], {%r70, %r79};
	add.s32 	%r80, %r83, 1087311;
	st.global.v2.u32 	[%rd1], {%r80, %r85};
	add.s32 	%r81, %r79, %r80;
	cvt.rn.f32.u32 	%f40, %r81;
	fma.rn.f32 	%f41, %f40, 0f2F800000, 0f2F000000;
	mul.f32 	%f42, %f39, %f39;
	fma.rn.f32 	%f43, %f37, %f37, %f42;
	fma.rn.f32 	%f44, %f41, %f41, %f43;
	sqrt.rn.f32 	%f45, %f44;
	div.rn.f32 	%f46, %f37, %f45;
	div.rn.f32 	%f47, %f39, %f45;
	div.rn.f32 	%f48, %f41, %f45;
	mul.f32 	%f49, %f35, %f46;
	mul.lo.s32 	%r82, %r1, 3;
	cvta.to.global.u64 	%rd6, %rd3;
	mul.wide.s32 	%rd7, %r82, 4;
	add.s64 	%rd8, %rd6, %rd7;
	st.global.f32 	[%rd8], %f49;
	mul.f32 	%f50, %f35, %f47;
	st.global.f32 	[%rd8+4], %f50;
	mul.f32 	%f51, %f35, %f48;
	st.global.f32 	[%rd8+8], %f51;
$L__BB2_5:
	ret;

}


// ===== COMPILED SASS (sm_100) =====

	.target	sm_100

	.elftype	@"ET_EXEC"


//--------------------- .note.nv.tkinfo           --------------------------
	.section	.note.nv.tkinfo,"",@"SHT_NOTE"
	.sectionflags	@"SHF_NOTE_NV_TKINFO"
	.tkinfo
        /*0018*/ 	.word	0x00000002
        /*0030*/ 	.string	""
        /*0030*/ 	.string	"ptxas"
        /*0030*/ 	.string	"Cuda compilation tools, release 13.0, V13.0.88"
        /*0030*/ 	.string	"Build cuda_13.0.r13.0/compiler.36424714_0"
        /*0030*/ 	.string	"-arch sm_100 -m 64 "



//--------------------- .note.nv.cuinfo           --------------------------
	.section	.note.nv.cuinfo,"",@"SHT_NOTE"
	.sectionflags	@"SHF_NOTE_NV_CUINFO"
        /*0018*/ 	.short	0x0002
        /*001a*/ 	.short	0x0064
        /*001c*/ 	.short	0x0082
	.zero		2


//--------------------- .nv.info                  --------------------------
	.section	.nv.info,"",@"SHT_CUDA_INFO"
	.align	4


	//----- nvinfo : EIATTR_REGCOUNT
	.align		4
        /*0000*/ 	.byte	0x04, 0x2f
        /*0002*/ 	.short	(.L_10 - .L_9)
	.align		4
.L_9:
        /*0004*/ 	.word	index@(_Z8NN_listsPfPiiif)
        /*0008*/ 	.word	0x00000023


	//----- nvinfo : EIATTR_FRAME_SIZE
	.align		4
.L_10:
        /*000c*/ 	.byte	0x04, 0x11
        /*000e*/ 	.short	(.L_12 - .L_11)
	.align		4
.L_11:
        /*0010*/ 	.word	index@(_Z8NN_listsPfPiiif)
        /*0014*/ 	.word	0x00000000


	//----- nvinfo : EIATTR_REGCOUNT
	.align		4
.L_12:
        /*0018*/ 	.byte	0x04, 0x2f
        /*001a*/ 	.short	(.L_14 - .L_13)
	.align		4
.L_13:
        /*001c*/ 	.word	index@(_Z8init_RNGP17curandStateXORWOWji)
        /*0020*/ 	.word	0x0000001f


	//----- nvinfo : EIATTR_FRAME_SIZE
	.align		4
.L_14:
        /*0024*/ 	.byte	0x04, 0x11
        /*0026*/ 	.short	(.L_16 - .L_15)
	.align		4
.L_15:
        /*0028*/ 	.word	index@(_Z8init_RNGP17curandStateXORWOWji)
        /*002c*/ 	.word	0x00000000


	//----- nvinfo : EIATTR_REGCOUNT
	.align		4
.L_16:
        /*0030*/ 	.byte	0x04, 0x2f
        /*0032*/ 	.short	(.L_18 - .L_17)
	.align		4
.L_17:
        /*0034*/ 	.word	index@(_Z8rand_genP17curandStateXORWOWPfif)
        /*0038*/ 	.word	0x00000017


	//----- nvinfo : EIATTR_FRAME_SIZE
	.align		4
.L_18:
        /*003c*/ 	.byte	0x04, 0x11
        /*003e*/ 	.short	(.L_20 - .L_19)
	.align		4
.L_19:
        /*0040*/ 	.word	index@($__internal_1_$__cuda_sm3x_div_rn_noftz_f32_slowpath)
        /*0044*/ 	.word	0x00000000


	//----- nvinfo : EIATTR_FRAME_SIZE
	.align		4
.L_20:
        /*0048*/ 	.byte	0x04, 0x11
        /*004a*/ 	.short	(.L_22 - .L_21)
	.align		4
.L_21:
        /*004c*/ 	.word	index@($__internal_0_$__cuda_sm20_sqrt_rn_f32_slowpath)
        /*0050*/ 	.word	0x00000000


	//----- nvinfo : EIATTR_FRAME_SIZE
	.align		4
.L_22:
        /*0054*/ 	.byte	0x04, 0x11
        /*0056*/ 	.short	(.L_24 - .L_23)
	.align		4
.L_23:
        /*0058*/ 	.word	index@(_Z8rand_genP17curandStateXORWOWPfif)
        /*005c*/ 	.word	0x00000000


	//----- nvinfo : EIATTR_MIN_STACK_SIZE
	.align		4
.L_24:
        /*0060*/ 	.byte	0x04, 0x12
        /*0062*/ 	.short	(.L_26 - .L_25)
	.align		4
.L_25:
        /*0064*/ 	.word	index@(_Z8rand_genP17curandStateXORWOWPfif)
        /*0068*/ 	.word	0x00000000


	//----- nvinfo : EIATTR_MIN_STACK_SIZE
	.align		4
.L_26:
        /*006c*/ 	.byte	0x04, 0x12
        /*006e*/ 	.short	(.L_28 - .L_27)
	.align		4
.L_27:
        /*0070*/ 	.word	index@(_Z8init_RNGP17curandStateXORWOWji)
        /*0074*/ 	.word	0x00000000


	//----- nvinfo : EIATTR_MIN_STACK_SIZE
	.align		4
.L_28:
        /*0078*/ 	.byte	0x04, 0x12
        /*007a*/ 	.short	(.L_30 - .L_29)
	.align		4
.L_29:
        /*007c*/ 	.word	index@(_Z8NN_listsPfPiiif)
        /*0080*/ 	.word	0x00000000
.L_30:


//--------------------- .nv.compat                --------------------------
	.section	.nv.compat,"",@"SHT_CUDA_COMPAT_INFO"
	.align	4
        /*0000*/ 	.byte	0x02, 0x09, 0x00, 0x00, 0x02, 0x02, 0x01, 0x00, 0x02, 0x05, 0x05, 0x00, 0x03, 0x07, 0x01, 0x01
        /*0010*/ 	.byte	0x02, 0x03, 0x00, 0x00, 0x02, 0x06, 0x01, 0x00, 0x04, 0x0b, 0x08, 0x00, 0x01, 0x00, 0x00, 0x00
        /*0020*/ 	.byte	0x00, 0x00, 0x00, 0x00


//--------------------- .nv.info._Z8rand_genP17curandStateXORWOWPfif --------------------------
	.section	.nv.info._Z8rand_genP17curandStateXORWOWPfif,"",@"SHT_CUDA_INFO"
	.sectionflags	@""
	.align	4


	//----- nvinfo : EIATTR_CUDA_API_VERSION
	.align		4
        /*0000*/ 	.byte	0x04, 0x37
        /*0002*/ 	.short	(.L_32 - .L_31)
.L_31:
        /*0004*/ 	.word	0x00000082


	//----- nvinfo : EIATTR_KPARAM_INFO
	.align		4
.L_32:
        /*0008*/ 	.byte	0x04, 0x17
        /*000a*/ 	.short	(.L_34 - .L_33)
.L_33:
        /*000c*/ 	.word	0x00000000
        /*0010*/ 	.short	0x0003
        /*0012*/ 	.short	0x0014
        /*0014*/ 	.byte	0x00, 0xf0, 0x11, 0x00


	//----- nvinfo : EIATTR_KPARAM_INFO
	.align		4
.L_34:
        /*0018*/ 	.byte	0x04, 0x17
        /*001a*/ 	.short	(.L_36 - .L_35)
.L_35:
        /*001c*/ 	.word	0x00000000
        /*0020*/ 	.short	0x0002
        /*0022*/ 	.short	0x0010
        /*0024*/ 	.byte	0x00, 0xf0, 0x11, 0x00


	//----- nvinfo : EIATTR_KPARAM_INFO
	.align		4
.L_36:
        /*0028*/ 	.byte	0x04, 0x17
        /*002a*/ 	.short	(.L_38 - .L_37)
.L_37:
        /*002c*/ 	.word	0x00000000
        /*0030*/ 	.short	0x0001
        /*0032*/ 	.short	0x0008
        /*0034*/ 	.byte	0x00, 0xf5, 0x21, 0x00


	//----- nvinfo : EIATTR_KPARAM_INFO
	.align		4
.L_38:
        /*0038*/ 	.byte	0x04, 0x17
        /*003a*/ 	.short	(.L_40 - .L_39)
.L_39:
        /*003c*/ 	.word	0x00000000
        /*0040*/ 	.short	0x0000
        /*0042*/ 	.short	0x0000
        /*0044*/ 	.byte	0x00, 0xf5, 0x21, 0x00


	//----- nvinfo : EIATTR_SPARSE_MMA_MASK
	.align		4
.L_40:
        /*0048*/ 	.byte	0x03, 0x50
        /*004a*/ 	.short	0x0000


	//----- nvinfo : EIATTR_MAXREG_COUNT
	.align		4
        /*004c*/ 	.byte	0x03, 0x1b
        /*004e*/ 	.short	0x00ff


	//----- nvinfo : EIATTR_MERCURY_ISA_VERSION
	.align		4
        /*0050*/ 	.byte	0x03, 0x5f
        /*0052*/ 	.short	0x0101


	//----- nvinfo : EIATTR_VRC_CTA_INIT_COUNT
	.align		4
        /*0054*/ 	.byte	0x02, 0x4a
	.zero		1
	.zero		1


	//----- nvinfo : EIATTR_EXIT_INSTR_OFFSETS
	.align		4
        /*0058*/ 	.byte	0x04, 0x1c
        /*005a*/ 	.short	(.L_42 - .L_41)


	//   ....[0]....
.L_41:
        /*005c*/ 	.word	0x000000d0


	//   ....[1]....
        /*0060*/ 	.word	0x00000cb0


	//----- nvinfo : EIATTR_CRS_STACK_SIZE
	.align		4
.L_42:
        /*0064*/ 	.byte	0x04, 0x1e
        /*0066*/ 	.short	(.L_44 - .L_43)
.L_43:
        /*0068*/ 	.word	0x00000000


	//----- nvinfo : EIATTR_CBANK_PARAM_SIZE
	.align		4
.L_44:
        /*006c*/ 	.byte	0x03, 0x19
        /*006e*/ 	.short	0x0018


	//----- nvinfo : EIATTR_PARAM_CBANK
	.align		4
        /*0070*/ 	.byte	0x04, 0x0a
        /*0072*/ 	.short	(.L_46 - .L_45)
	.align		4
.L_45:
        /*0074*/ 	.word	index@(.nv.constant0._Z8rand_genP17curandStateXORWOWPfif)
        /*0078*/ 	.short	0x0380
        /*007a*/ 	.short	0x0018


	//----- nvinfo : EIATTR_SW_WAR
	.align		4
.L_46:
        /*007c*/ 	.byte	0x04, 0x36
        /*007e*/ 	.short	(.L_48 - .L_47)
.L_47:
        /*0080*/ 	.word	0x00000008
.L_48:


//--------------------- .nv.info._Z8init_RNGP17curandStateXORWOWji --------------------------
	.section	.nv.info._Z8init_RNGP17curandStateXORWOWji,"",@"SHT_CUDA_INFO"
	.sectionflags	@""
	.align	4


	//----- nvinfo : EIATTR_CUDA_API_VERSION
	.align		4
        /*0000*/ 	.byte	0x04, 0x37
        /*0002*/ 	.short	(.L_50 - .L_49)
.L_49:
        /*0004*/ 	.word	0x00000082


	//----- nvinfo : EIATTR_KPARAM_INFO
	.align		4
.L_50:
        /*0008*/ 	.byte	0x04, 0x17
        /*000a*/ 	.short	(.L_52 - .L_51)
.L_51:
        /*000c*/ 	.word	0x00000000
        /*0010*/ 	.short	0x0002
        /*0012*/ 	.short	0x000c
        /*0014*/ 	.byte	0x00, 0xf0, 0x11, 0x00


	//----- nvinfo : EIATTR_KPARAM_INFO
	.align		4
.L_52:
        /*0018*/ 	.byte	0x04, 0x17
        /*001a*/ 	.short	(.L_54 - .L_53)
.L_53:
        /*001c*/ 	.word	0x00000000
        /*0020*/ 	.short	0x0001
        /*0022*/ 	.short	0x0008
        /*0024*/ 	.byte	0x00, 0xf0, 0x11, 0x00


	//----- nvinfo : EIATTR_KPARAM_INFO
	.align		4
.L_54:
        /*0028*/ 	.byte	0x04, 0x17
        /*002a*/ 	.short	(.L_56 - .L_55)
.L_55:
        /*002c*/ 	.word	0x00000000
        /*0030*/ 	.short	0x0000
        /*0032*/ 	.short	0x0000
        /*0034*/ 	.byte	0x00, 0xf5, 0x21, 0x00


	//----- nvinfo : EIATTR_SPARSE_MMA_MASK
	.align		4
.L_56:
        /*0038*/ 	.byte	0x03, 0x50
        /*003a*/ 	.short	0x0000


	//----- nvinfo : EIATTR_MAXREG_COUNT
	.align		4
        /*003c*/ 	.byte	0x03, 0x1b
        /*003e*/ 	.short	0x00ff


	//----- nvinfo : EIATTR_MERCURY_ISA_VERSION
	.align		4
        /*0040*/ 	.byte	0x03, 0x5f
        /*0042*/ 	.short	0x0101


	//----- nvinfo : EIATTR_VRC_CTA_INIT_COUNT
	.align		4
        /*0044*/ 	.byte	0x02, 0x4a
	.zero		1
	.zero		1


	//----- nvinfo : EIATTR_EXIT_INSTR_OFFSETS
	.align		4
        /*0048*/ 	.byte	0x04, 0x1c
        /*004a*/ 	.short	(.L_58 - .L_57)


	//   ....[0]....
.L_57:
        /*004c*/ 	.word	0x00000f00


	//----- nvinfo : EIATTR_CRS_STACK_SIZE
	.align		4
.L_58:
        /*0050*/ 	.byte	0x04, 0x1e
        /*0052*/ 	.short	(.L_60 - .L_59)
.L_59:
        /*0054*/ 	.word	0x00000000


	//----- nvinfo : EIATTR_CBANK_PARAM_SIZE
	.align		4
.L_60:
        /*0058*/ 	.byte	0x03, 0x19
        /*005a*/ 	.short	0x0010


	//----- nvinfo : EIATTR_PARAM_CBANK
	.align		4
        /*005c*/ 	.byte	0x04, 0x0a
        /*005e*/ 	.short	(.L_62 - .L_61)
	.align		4
.L_61:
        /*0060*/ 	.word	index@(.nv.constant0._Z8init_RNGP17curandStateXORWOWji)
        /*0064*/ 	.short	0x0380
        /*0066*/ 	.short	0x0010


	//----- nvinfo : EIATTR_SW_WAR
	.align		4
.L_62:
        /*0068*/ 	.byte	0x04, 0x36
        /*006a*/ 	.short	(.L_64 - .L_63)
.L_63:
        /*006c*/ 	.word	0x00000008
.L_64:


//--------------------- .nv.info._Z8NN_listsPfPiiif --------------------------
	.section	.nv.info._Z8NN_listsPfPiiif,"",@"SHT_CUDA_INFO"
	.sectionflags	@""
	.align	4


	//----- nvinfo : EIATTR_CUDA_API_VERSION
	.align		4
        /*0000*/ 	.byte	0x04, 0x37
        /*0002*/ 	.short	(.L_66 - .L_65)
.L_65:
        /*0004*/ 	.word	0x00000082


	//----- nvinfo : EIATTR_KPARAM_INFO
	.align		4
.L_66:
        /*0008*/ 	.byte	0x04, 0x17
        /*000a*/ 	.short	(.L_68 - .L_67)
.L_67:
        /*000c*/ 	.word	0x00000000
        /*0010*/ 	.short	0x0004
        /*0012*/ 	.short	0x0018
        /*0014*/ 	.byte	0x00, 0xf0, 0x11, 0x00


	//----- nvinfo : EIATTR_KPARAM_INFO
	.align		4
.L_68:
        /*0018*/ 	.byte	0x04, 0x17
        /*001a*/ 	.short	(.L_70 - .L_69)
.L_69:
        /*001c*/ 	.word	0x00000000
        /*0020*/ 	.short	0x0003
        /*0022*/ 	.short	0x0014
        /*0024*/ 	.byte	0x00, 0xf0, 0x11, 0x00


	//----- nvinfo : EIATTR_KPARAM_INFO
	.align		4
.L_70:
        /*0028*/ 	.byte	0x04, 0x17
        /*002a*/ 	.short	(.L_72 - .L_71)
.L_71:
        /*002c*/ 	.word	0x00000000
        /*0030*/ 	.short	0x0002
        /*0032*/ 	.short	0x0010
        /*0034*/ 	.byte	0x00, 0xf0, 0x11, 0x00


	//----- nvinfo : EIATTR_KPARAM_INFO
	.align		4
.L_72:
        /*0038*/ 	.byte	0x04, 0x17
        /*003a*/ 	.short	(.L_74 - .L_73)
.L_73:
        /*003c*/ 	.word	0x00000000
        /*0040*/ 	.short	0x0001
        /*0042*/ 	.short	0x0008
        /*0044*/ 	.byte	0x00, 0xf5, 0x21, 0x00


	//----- nvinfo : EIATTR_KPARAM_INFO
	.align		4
.L_74:
        /*0048*/ 	.byte	0x04, 0x17
        /*004a*/ 	.short	(.L_76 - .L_75)
.L_75:
        /*004c*/ 	.word	0x00000000
        /*0050*/ 	.short	0x0000
        /*0052*/ 	.short	0x0000
        /*0054*/ 	.byte	0x00, 0xf5, 0x21, 0x00


	//----- nvinfo : EIATTR_SPARSE_MMA_MASK
	.align		4
.L_76:
        /*0058*/ 	.byte	0x03, 0x50
        /*005a*/ 	.short	0x0000


	//----- nvinfo : EIATTR_MAXREG_COUNT
	.align		4
        /*005c*/ 	.byte	0x03, 0x1b
        /*005e*/ 	.short	0x00ff


	//----- nvinfo : EIATTR_NUM_BARRIERS
	.align		4
        /*0060*/ 	.byte	0x02, 0x4c
        /*0062*/ 	.byte	0x01
	.zero		1


	//----- nvinfo : EIATTR_MERCURY_ISA_VERSION
	.align		4
        /*0064*/ 	.byte	0x03, 0x5f
        /*0066*/ 	.short	0x0101


	//----- nvinfo : EIATTR_VRC_CTA_INIT_COUNT
	.align		4
        /*0068*/ 	.byte	0x02, 0x4a
	.zero		1
	.zero		1


	//----- nvinfo : EIATTR_EXIT_INSTR_OFFSETS
	.align		4
        /*006c*/ 	.byte	0x04, 0x1c
        /*006e*/ 	.short	(.L_78 - .L_77)


	//   ....[0]....
.L_77:
        /*0070*/ 	.word	0x000000d0


	//   ....[1]....
        /*0074*/ 	.word	0x00001260


	//   ....[2]....
        /*0078*/ 	.word	0x000134b0


	//----- nvinfo : EIATTR_CRS_STACK_SIZE
	.align		4
.L_78:
        /*007c*/ 	.byte	0x04, 0x1e
        /*007e*/ 	.short	(.L_80 - .L_79)
.L_79:
        /*0080*/ 	.word	0x00000000


	//----- nvinfo : EIATTR_CBANK_PARAM_SIZE
	.align		4
.L_80:
        /*0084*/ 	.byte	0x03, 0x19
        /*0086*/ 	.short	0x001c


	//----- nvinfo : EIATTR_PARAM_CBANK
	.align		4
        /*0088*/ 	.byte	0x04, 0x0a
        /*008a*/ 	.short	(.L_82 - .L_81)
	.align		4
.L_81:
        /*008c*/ 	.word	index@(.nv.constant0._Z8NN_listsPfPiiif)
        /*0090*/ 	.short	0x0380
        /*0092*/ 	.short	0x001c


	//----- nvinfo : EIATTR_SW_WAR
	.align		4
.L_82:
        /*0094*/ 	.byte	0x04, 0x36
        /*0096*/ 	.short	(.L_84 - .L_83)
.L_83:
        /*0098*/ 	.word	0x00000008
.L_84:


//--------------------- .nv.callgraph             --------------------------
	.section	.nv.callgraph,"",@"SHT_CUDA_CALLGRAPH"
	.align	4
	.sectionentsize	8
	.align		4
        /*0000*/ 	.word	0x00000000
	.align		4
        /*0004*/ 	.word	0xffffffff
	.align		4
        /*0008*/ 	.word	0x00000000
	.align		4
        /*000c*/ 	.word	0xfffffffe
	.align		4
        /*0010*/ 	.word	0x00000000
	.align		4
        /*0014*/ 	.word	0xfffffffd
	.align		4
        /*0018*/ 	.word	0x00000000
	.align		4
        /*001c*/ 	.word	0xfffffffc


//--------------------- .nv.constant4             --------------------------
	.section	.nv.constant4,"a",@progbits
	.align	8
	.align		8
.nv.constant4:
        /*0000*/ 	.dword	precalc_xorwow_matrix
	.align		8
        /*0008*/ 	.dword	precalc_xorwow_offset_matrix
	.align		8
        /*0010*/ 	.dword	mrg32k3aM1
	.align		8
        /*0018*/ 	.dword	mrg32k3aM2
	.align		8
        /*0020*/ 	.dword	mrg32k3aM1SubSeq
	.align		8
        /*0028*/ 	.dword	mrg32k3aM2SubSeq
	.align		8
        /*0030*/ 	.dword	mrg32k3aM1Seq
	.align		8
        /*0038*/ 	.dword	mrg32k3aM2Seq


//--------------------- .nv.constant3             --------------------------
	.section	.nv.constant3,"a",@progbits
	.align	8
.nv.constant3:
	.type		__cr_lgamma_table,@object
	.size		__cr_lgamma_table,(.L_8 - __cr_lgamma_table)
__cr_lgamma_table:
        /*0000*/ 	.byte	0x00, 0x00, 0x00, 0x00, 0x00, 0x00, 0x00, 0x00, 0x00, 0x00, 0x00, 0x00, 0x00, 0x00, 0x00, 0x00
        /*0010*/ 	.byte	0xef, 0x39, 0xfa, 0xfe, 0x42, 0x2e, 0xe6, 0x3f, 0x02, 0x20, 0x2a, 0xfa, 0x0b, 0xab, 0xfc, 0x3f
        /*0020*/ 	.byte	0xf9, 0x2c, 0x92, 0x7c, 0xa7, 0x6c, 0x09, 0x40, 0xc9, 0x79, 0x44, 0x3c, 0x64, 0x26, 0x13, 0x40
        /*0030*/ 	.byte	0xca, 0x01, 0xcf, 0x3a, 0x27, 0x51, 0x1a, 0x40, 0x30, 0xcc, 0x2d, 0xf3, 0xe1, 0x0c, 0x21, 0x40
        /*0040*/ 	.byte	0x0d, 0xb7, 0xfc, 0x82, 0x8e, 0x35, 0x25, 0x40
.L_8:


//--------------------- .text._Z8rand_genP17curandStateXORWOWPfif --------------------------
	.section	.text._Z8rand_genP17curandStateXORWOWPfif,"ax",@progbits
	.align	128
        .global         _Z8rand_genP17curandStateXORWOWPfif
        .type           _Z8rand_genP17curandStateXORWOWPfif,@function
        .size           _Z8rand_genP17curandStateXORWOWPfif,(.L_x_583 - _Z8rand_genP17curandStateXORWOWPfif)
        .other          _Z8rand_genP17curandStateXORWOWPfif,@"STO_CUDA_ENTRY STV_DEFAULT"
_Z8rand_genP17curandStateXORWOWPfif:
.text._Z8rand_genP17curandStateXORWOWPfif:
[----:B------:R-:W-:Y:S01]  /*0000*/  LDC R1, c[0x0][0x37c] ;  /* 0x0000df00ff017b82 */ /* 0x000fe20000000800 */
[----:B------:R-:W0:Y:S07]  /*0010*/  S2R R0, SR_TID.Y ;  /* 0x0000000000007919 */ /* 0x000e2e0000002200 */
[----:B------:R-:W0:Y:S01]  /*0020*/  S2UR UR4, SR_CTAID.Y ;  /* 0x00000000000479c3 */ /* 0x000e220000002600 */
[----:B------:R-:W1:Y:S01]  /*0030*/  LDCU UR6, c[0x0][0x390] ;  /* 0x00007200ff0677ac */ /* 0x000e620008000800 */
[----:B------:R-:W2:Y:S06]  /*0040*/  S2R R3, SR_TID.X ;  /* 0x0000000000037919 */ /* 0x000eac0000002100 */
[----:B------:R-:W0:Y:S08]  /*0050*/  LDC R5, c[0x0][0x364] ;  /* 0x0000d900ff057b82 */ /* 0x000e300000000800 */
[----:B------:R-:W2:Y:S08]  /*0060*/  S2UR UR5, SR_CTAID.X ;  /* 0x00000000000579c3 */ /* 0x000eb00000002500 */
[----:B------:R-:W2:Y:S01]  /*0070*/  LDC R2, c[0x0][0x360] ;  /* 0x0000d800ff027b82 */ /* 0x000ea20000000800 */
[----:B0-----:R-:W-:Y:S01]  /*0080*/  IMAD R5, R5, UR4, R0 ;  /* 0x0000000405057c24 */ /* 0x001fe2000f8e0200 */
[----:B-1----:R-:W-:Y:S01]  /*0090*/  UIMAD UR4, UR6, UR6, URZ ;  /* 0x00000006060472a4 */ /* 0x002fe2000f8e02ff */
[----:B--2---:R-:W-:-:S04]  /*00a0*/  IMAD R0, R2, UR5, R3 ;  /* 0x0000000502007c24 */ /* 0x004fc8000f8e0203 */
[----:B------:R-:W-:-:S05]  /*00b0*/  IMAD R5, R5, UR6, R0 ;  /* 0x0000000605057c24 */ /* 0x000fca000f8e0200 */
[----:B------:R-:W-:-:S13]  /*00c0*/  ISETP.GE.AND P0, PT, R5, UR4, PT ;  /* 0x0000000405007c0c */ /* 0x000fda000bf06270 */
[----:B------:R-:W-:Y:S05]  /*00d0*/  @P0 EXIT ;  /* 0x000000000000094d */ /* 0x000fea0003800000 */
[----:B------:R-:W0:Y:S01]  /*00e0*/  LDC.64 R6, c[0x0][0x380] ;  /* 0x0000e000ff067b82 */ /* 0x000e220000000a00 */
[----:B------:R-:W1:Y:S01]  /*00f0*/  LDCU.64 UR4, c[0x0][0x358] ;  /* 0x00006b00ff0477ac */ /* 0x000e620008000a00 */
[----:B0-----:R-:W-:-:S05]  /*0100*/  IMAD.WIDE R6, R5, 0x30, R6 ;  /* 0x0000003005067825 */ /* 0x001fca00078e0206 */
[----:B-1----:R-:W2:Y:S01]  /*0110*/  LDG.E R0, desc[UR4][R6.64+0x18] ;  /* 0x0000180406007981 */ /* 0x002ea2000c1e1900 */
[----:B------:R-:W-:Y:S01]  /*0120*/  BSSY.RECONVERGENT B0, `(.L_x_0) ;  /* 0x0000051000007945 */ /* 0x000fe20003800200 */
[----:B--2---:R-:W-:-:S13]  /*0130*/  ISETP.NE.AND P0, PT, R0, 0x1, PT ;  /* 0x000000010000780c */ /* 0x004fda0003f05270 */
[----:B------:R-:W-:Y:S05]  /*0140*/  @!P0 BRA `(.L_x_1) ;  /* 0x0000000400248947 */ /* 0x000fea0003800000 */
[----:B------:R-:W2:Y:S04]  /*0150*/  LDG.E.64 R12, desc[UR4][R6.64] ;  /* 0x00000004060c7981 */ /* 0x000ea8000c1e1b00 */
[----:B------:R-:W3:Y:S04]  /*0160*/  LDG.E.64 R8, desc[UR4][R6.64+0x10] ;  /* 0x0000100406087981 */ /* 0x000ee8000c1e1b00 */
[----:B------:R-:W4:Y:S01]  /*0170*/  LDG.E.64 R10, desc[UR4][R6.64+0x8] ;  /* 0x00000804060a7981 */ /* 0x000f22000c1e1b00 */
[----:B------:R-:W-:Y:S01]  /*0180*/  MOV R15, 0x3e055027 ;  /* 0x3e055027000f7802 */ /* 0x000fe20000000f00 */
[----:B------:R-:W-:Y:S01]  /*0190*/  BSSY.RECONVERGENT B1, `(.L_x_2) ;  /* 0x000003b000017945 */ /* 0x000fe20003800200 */
[----:B--2---:R-:W-:-:S04]  /*01a0*/  SHF.R.U32.HI R0, RZ, 0x2, R13 ;  /* 0x00000002ff007819 */ /* 0x004fc8000001160d */
[----:B------:R-:W-:Y:S01]  /*01b0*/  LOP3.LUT R0, R0, R13, RZ, 0x3c, !PT ;  /* 0x0000000d00007212 */ /* 0x000fe200078e3cff */
[----:B---3--:R-:W-:-:S04]  /*01c0*/  IMAD.SHL.U32 R3, R9, 0x10, RZ ;  /* 0x0000001009037824 */ /* 0x008fc800078e00ff */
[----:B------:R-:W-:-:S05]  /*01d0*/  IMAD.SHL.U32 R2, R0, 0x2, RZ ;  /* 0x0000000200027824 */ /* 0x000fca00078e00ff */
[----:B------:R-:W-:Y:S01]  /*01e0*/  LOP3.LUT R2, R0, R2, R3, 0x96, !PT ;  /* 0x0000000200027212 */ /* 0x000fe200078e9603 */
[----:B------:R-:W-:-:S03]  /*01f0*/  HFMA2 R3, -RZ, RZ, 0.1171875, 0 ;  /* 0x2f800000ff037431 */ /* 0x000fc600000001ff */
[----:B------:R-:W-:-:S04]  /*0200*/  LOP3.LUT R2, R2, R9, RZ, 0x3c, !PT ;  /* 0x0000000902027212 */ /* 0x000fc800078e3cff */
[----:B------:R-:W-:-:S04]  /*0210*/  IADD3 R0, PT, PT, R12, 0x587c5, R2 ;  /* 0x000587c50c007810 */ /* 0x000fc80007ffe002 */
[----:B------:R-:W-:-:S05]  /*0220*/  I2FP.F32.U32 R0, R0 ;  /* 0x0000000000007245 */ /* 0x000fca0000201000 */
[----:B------:R-:W-:-:S05]  /*0230*/  FFMA R0, R0, R3, 1.1641532182693481445e-10 ;  /* 0x2f00000000007423 */ /* 0x000fca0000000003 */
[----:B------:R-:W-:-:S13]  /*0240*/  FSETP.GEU.AND P0, PT, R0, 1.175494350822287508e-38, PT ;  /* 0x008000000000780b */ /* 0x000fda0003f0e000 */
[----:B------:R-:W-:-:S04]  /*0250*/  @!P0 FMUL R0, R0, 8388608 ;  /* 0x4b00000000008820 */ /* 0x000fc80000400000 */
[----:B------:R-:W-:-:S05]  /*0260*/  VIADD R3, R0, 0xc0d55555 ;  /* 0xc0d5555500037836 */ /* 0x000fca0000000000 */
[----:B------:R-:W-:-:S04]  /*0270*/  LOP3.LUT R13, R3, 0xff800000, RZ, 0xc0, !PT ;  /* 0xff800000030d7812 */ /* 0x000fc800078ec0ff */
[----:B------:R-:W-:Y:S01]  /*0280*/  I2FP.F32.S32 R4, R13 ;  /* 0x0000000d00047245 */ /* 0x000fe20000201400 */
[----:B------:R-:W-:Y:S02]  /*0290*/  IMAD.IADD R3, R0, 0x1, -R13 ;  /* 0x0000000100037824 */ /* 0x000fe400078e0a0d */
[----:B------:R-:W-:Y:S02]  /*02a0*/  IMAD.MOV.U32 R13, RZ, RZ, 0x7f800000 ;  /* 0x7f800000ff0d7424 */ /* 0x000fe400078e00ff */
[----:B------:R-:W-:-:S04]  /*02b0*/  FADD R14, R3, -1 ;  /* 0xbf800000030e7421 */ /* 0x000fc80000000000 */
[----:B------:R-:W-:-:S04]  /*02c0*/  FFMA R3, R14, -R15, 0.14084610342979431152 ;  /* 0x3e1039f60e037423 */ /* 0x000fc8000000080f */
[----:B------:R-:W-:-:S04]  /*02d0*/  FFMA R3, R14, R3, -0.12148627638816833496 ;  /* 0xbdf8cdcc0e037423 */ /* 0x000fc80000000003 */
[----:B------:R-:W-:-:S04]  /*02e0*/  FFMA R3, R14, R3, 0.13980610668659210205 ;  /* 0x3e0f29550e037423 */ /* 0x000fc80000000003 */
[----:B------:R-:W-:-:S04]  /*02f0*/  FFMA R3, R14, R3, -0.16684235632419586182 ;  /* 0xbe2ad8b90e037423 */ /* 0x000fc80000000003 */
[----:B------:R-:W-:-:S04]  /*0300*/  FFMA R3, R14, R3, 0.20012299716472625732 ;  /* 0x3e4ced0b0e037423 */ /* 0x000fc80000000003 */
[----:B------:R-:W-:-:S04]  /*0310*/  FFMA R3, R14, R3, -0.24999669194221496582 ;  /* 0xbe7fff220e037423 */ /* 0x000fc80000000003 */
[----:B------:R-:W-:-:S04]  /*0320*/  FFMA R3, R14, R3, 0.33333182334899902344 ;  /* 0x3eaaaa780e037423 */ /* 0x000fc80000000003 */
[----:B------:R-:W-:Y:S01]  /*0330*/  FFMA R15, R14, R3, -0.5 ;  /* 0xbf0000000e0f7423 */ /* 0x000fe20000000003 */
[----:B------:R-:W-:Y:S02]  /*0340*/  FSEL R3, RZ, -23, P0 ;  /* 0xc1b80000ff037808 */ /* 0x000fe40000000000 */
[----:B------:R-:W-:Y:S01]  /*0350*/  ISETP.GT.U32.AND P0, PT, R0, 0x7f7fffff, PT ;  /* 0x7f7fffff0000780c */ /* 0x000fe20003f04070 */
[----:B------:R-:W-:Y:S02]  /*0360*/  FMUL R15, R14, R15 ;  /* 0x0000000f0e0f7220 */ /* 0x000fe40000400000 */
[----:B------:R-:W-:Y:S01]  /*0370*/  FFMA R4, R4, 1.1920928955078125e-07, R3 ;  /* 0x3400000004047823 */ /* 0x000fe20000000003 */
[----:B----4-:R-:W-:Y:S01]  /*0380*/  SHF.R.U32.HI R3, RZ, 0x2, R10 ;  /* 0x00000002ff037819 */ /* 0x010fe2000001160a */
[----:B------:R-:W-:-:S03]  /*0390*/  FFMA R15, R14, R15, R14 ;  /* 0x0000000f0e0f7223 */ /* 0x000fc6000000000e */
[----:B------:R-:W-:Y:S01]  /*03a0*/  LOP3.LUT R3, R3, R10, RZ, 0x3c, !PT ;  /* 0x0000000a03037212 */ /* 0x000fe200078e3cff */
[----:B------:R-:W-:Y:S01]  /*03b0*/  FFMA R15, R4, 0.69314718246459960938, R15 ;  /* 0x3f317218040f7823 */ /* 0x000fe2000000000f */
[----:B------:R-:W-:-:S03]  /*03c0*/  SHF.L.U32 R4, R2, 0x4, RZ ;  /* 0x0000000402047819 */ /* 0x000fc600000006ff */
[C---:B------:R-:W-:Y:S01]  /*03d0*/  @P0 FFMA R15, R0.reuse, R13, +INF ;  /* 0x7f800000000f0423 */ /* 0x040fe2000000000d */
[----:B------:R-:W-:Y:S01]  /*03e0*/  IMAD.SHL.U32 R10, R3, 0x2, RZ ;  /* 0x00000002030a7824 */ /* 0x000fe200078e00ff */
[----:B------:R-:W-:Y:S02]  /*03f0*/  FSETP.NEU.AND P0, PT, R0, RZ, PT ;  /* 0x000000ff0000720b */ /* 0x000fe40003f0d000 */
[----:B------:R-:W-:Y:S02]  /*0400*/  FMUL R15, R15, -2 ;  /* 0xc00000000f0f7820 */ /* 0x000fe40000400000 */
[----:B------:R-:W-:Y:S01]  /*0410*/  LOP3.LUT R3, R3, R10, R4, 0x96, !PT ;  /* 0x0000000a03037212 */ /* 0x000fe200078e9604 */
[----:B------:R-:W-:Y:S02]  /*0420*/  VIADD R10, R12, 0xb0f8a ;  /* 0x000b0f8a0c0a7836 */ /* 0x000fe40000000000 */
[----:B------:R-:W-:Y:S01]  /*0430*/  FSEL R4, R15, +INF , P0 ;  /* 0x7f8000000f047808 */ /* 0x000fe20000000000 */
[----:B------:R-:W-:Y:S01]  /*0440*/  IMAD.MOV.U32 R15, RZ, RZ, 0x30c90fdb ;  /* 0x30c90fdbff0f7424 */ /* 0x000fe200078e00ff */
[----:B------:R-:W-:-:S02]  /*0450*/  LOP3.LUT R3, R3, R2, RZ, 0x3c, !PT ;  /* 0x0000000203037212 */ /* 0x000fc400078e3cff */
[----:B------:R0:W1:Y:S01]  /*0460*/  MUFU.RSQ R13, R4 ;  /* 0x00000004000d7308 */ /* 0x0000620000001400 */
[----:B------:R-:W-:Y:S01]  /*0470*/  VIADD R12, R4, 0xf3000000 ;  /* 0xf3000000040c7836 */ /* 0x000fe20000000000 */
[----:B------:R-:W-:-:S04]  /*0480*/  IADD3 R0, PT, PT, R3, R10, RZ ;  /* 0x0000000a03007210 */ /* 0x000fc80007ffe0ff */
[----:B------:R-:W-:Y:S02]  /*0490*/  ISETP.GT.U32.AND P0, PT, R12, 0x727fffff, PT ;  /* 0x727fffff0c00780c */ /* 0x000fe40003f04070 */
[----:B------:R-:W-:-:S05]  /*04a0*/  I2FP.F32.U32 R0, R0 ;  /* 0x0000000000007245 */ /* 0x000fca0000201000 */
[----:B------:R-:W-:-:S06]  /*04b0*/  FFMA R0, R0, R15, 7.314590599882819788e-10 ;  /* 0x30490fdb00007423 */ /* 0x000fcc000000000f */
[----:B01----:R-:W-:Y:S05]  /*04c0*/  @!P0 BRA `(.L_x_3) ;  /* 0x00000000000c8947 */ /* 0x003fea0003800000 */
[----:B------:R-:W-:-:S07]  /*04d0*/  MOV R18, 0x4f0 ;  /* 0x000004f000127802 */ /* 0x000fce0000000f00 */
[----:B------:R-:W-:Y:S05]  /*04e0*/  CALL.REL.NOINC `($__internal_0_$__cuda_sm20_sqrt_rn_f32_slowpath) ;  /* 0x0000000400f47944 */ /* 0x000fea0003c00000 */
[----:B------:R-:W-:Y:S05]  /*04f0*/  BRA `(.L_x_4) ;  /* 0x0000000000107947 */ /* 0x000fea0003800000 */
.L_x_3:
[----:B------:R-:W-:Y:S01]  /*0500*/  FMUL.FTZ R15, R4, R13 ;  /* 0x0000000d040f7220 */ /* 0x000fe20000410000 */
[----:B------:R-:W-:-:S03]  /*0510*/  FMUL.FTZ R13, R13, 0.5 ;  /* 0x3f0000000d0d7820 */ /* 0x000fc60000410000 */
[----:B------:R-:W-:-:S04]  /*0520*/  FFMA R4, -R15, R15, R4 ;  /* 0x0000000f0f047223 */ /* 0x000fc80000000104 */
[----:B------:R-:W-:-:S07]  /*0530*/  FFMA R4, R4, R13, R15 ;  /* 0x0000000d04047223 */ /* 0x000fce000000000f */
.L_x_4:
[----:B------:R-:W-:Y:S05]  /*0540*/  BSYNC.RECONVERGENT B1 ;  /* 0x0000000000017941 */ /* 0x000fea0003800200 */
.L_x_2:
[----:B------:R-:W-:Y:S01]  /*0550*/  FMUL.RZ R0, R0, 0.15915493667125701904 ;  /* 0x3e22f98300007820 */ /* 0x000fe2000040c000 */
[----:B------:R-:W-:-:S03]  /*0560*/  IMAD.MOV.U32 R17, RZ, RZ, 0x1 ;  /* 0x00000001ff117424 */ /* 0x000fc600078e00ff */
[----:B------:R-:W0:Y:S02]  /*0570*/  MUFU.COS R13, R0 ;  /* 0x00000000000d7308 */ /* 0x000e240000000000 */
[----:B------:R1:W-:Y:S01]  /*0580*/  STG.E desc[UR4][R6.64+0x18], R17 ;  /* 0x0000181106007986 */ /* 0x0003e2000c101904 */
[----:B0-----:R-:W-:-:S05]  /*0590*/  FMUL R15, R13, R4 ;  /* 0x000000040d0f7220 */ /* 0x001fca0000400000 */
[----:B------:R-:W0:Y:S01]  /*05a0*/  MUFU.SIN R13, R0 ;  /* 0x00000000000d7308 */ /* 0x000e220000000400 */
[----:B------:R1:W-:Y:S01]  /*05b0*/  STG.E desc[UR4][R6.64+0x20], R15 ;  /* 0x0000200f06007986 */ /* 0x0003e2000c101904 */
[----:B0-----:R-:W-:Y:S01]  /*05c0*/  FMUL R4, R13, R4 ;  /* 0x000000040d047220 */ /* 0x001fe20000400000 */
[----:B-1----:R-:W-:Y:S06]  /*05d0*/  BRA `(.L_x_5) ;  /* 0x0000000000147947 */ /* 0x002fec0003800000 */
.L_x_1:
[----:B------:R0:W5:Y:S04]  /*05e0*/  LDG.E.64 R10, desc[UR4][R6.64] ;  /* 0x00000004060a7981 */ /* 0x000168000c1e1b00 */
[----:B------:R0:W5:Y:S04]  /*05f0*/  LDG.E R4, desc[UR4][R6.64+0x20] ;  /* 0x0000200406047981 */ /* 0x000168000c1e1900 */
[----:B------:R0:W5:Y:S04]  /*0600*/  LDG.E.64 R8, desc[UR4][R6.64+0x8] ;  /* 0x0000080406087981 */ /* 0x000168000c1e1b00 */
[----:B------:R0:W5:Y:S04]  /*0610*/  LDG.E.64 R2, desc[UR4][R6.64+0x10] ;  /* 0x0000100406027981 */ /* 0x000168000c1e1b00 */
[----:B------:R0:W-:Y:S02]  /*0620*/  STG.E desc[UR4][R6.64+0x18], RZ ;  /* 0x000018ff06007986 */ /* 0x0001e4000c101904 */
.L_x_5:
[----:B------:R-:W-:Y:S05]  /*0630*/  BSYNC.RECONVERGENT B0 ;  /* 0x0000000000007941 */ /* 0x000fea0003800200 */
.L_x_0:
[----:B-----5:R-:W-:Y:S01]  /*0640*/  SHF.R.U32.HI R0, RZ, 0x2, R11 ;  /* 0x00000002ff007819 */ /* 0x020fe2000001160b */
[----:B------:R-:W-:Y:S01]  /*0650*/  IMAD.MOV.U32 R17, RZ, RZ, 0x2f800000 ;  /* 0x2f800000ff117424 */ /* 0x000fe200078e00ff */
[----:B------:R-:W-:Y:S01]  /*0660*/  SHF.R.U32.HI R13, RZ, 0x2, R8 ;  /* 0x00000002ff0d7819 */ /* 0x000fe20000011608 */
[----:B------:R-:W1:Y:S01]  /*0670*/  LDCU UR6, c[0x0][0x394] ;  /* 0x00007280ff0677ac */ /* 0x000e620008000800 */
[----:B------:R-:W-:Y:S01]  /*0680*/  LOP3.LUT R0, R0, R11, RZ, 0x3c, !PT ;  /* 0x0000000b00007212 */ /* 0x000fe200078e3cff */
[----:B------:R-:W-:Y:S01]  /*0690*/  BSSY.RECONVERGENT B0, `(.L_x_6) ;  /* 0x000002f000007945 */ /* 0x000fe20003800200 */
[----:B------:R-:W-:Y:S02]  /*06a0*/  SHF.L.U32 R11, R3, 0x4, RZ ;  /* 0x00000004030b7819 */ /* 0x000fe400000006ff */
[----:B------:R-:W-:Y:S01]  /*06b0*/  LOP3.LUT R13, R13, R8, RZ, 0x3c, !PT ;  /* 0x000000080d0d7212 */ /* 0x000fe200078e3cff */
[----:B------:R-:W-:-:S04]  /*06c0*/  IMAD.SHL.U32 R12, R0, 0x2, RZ ;  /* 0x00000002000c7824 */ /* 0x000fc800078e00ff */
[----:B------:R-:W-:Y:S01]  /*06d0*/  IMAD.SHL.U32 R8, R13, 0x2, RZ ;  /* 0x000000020d087824 */ /* 0x000fe200078e00ff */
[----:B------:R-:W-:-:S04]  /*06e0*/  LOP3.LUT R12, R0, R12, R11, 0x96, !PT ;  /* 0x0000000c000c7212 */ /* 0x000fc800078e960b */
[----:B------:R-:W-:Y:S02]  /*06f0*/  LOP3.LUT R11, R12, R3, RZ, 0x3c, !PT ;  /* 0x000000030c0b7212 */ /* 0x000fe400078e3cff */
[----:B------:R-:W-:Y:S02]  /*0700*/  SHF.R.U32.HI R12, RZ, 0x2, R9 ;  /* 0x00000002ff0c7819 */ /* 0x000fe40000011609 */
[----:B------:R-:W-:Y:S02]  /*0710*/  SHF.L.U32 R0, R11, 0x4, RZ ;  /* 0x000000040b007819 */ /* 0x000fe400000006ff */
[----:B------:R-:W-:Y:S02]  /*0720*/  LOP3.LUT R12, R12, R9, RZ, 0x3c, !PT ;  /* 0x000000090c0c7212 */ /* 0x000fe400078e3cff */
[----:B------:R-:W-:Y:S02]  /*0730*/  LOP3.LUT R8, R13, R8, R0, 0x96, !PT ;  /* 0x000000080d087212 */ /* 0x000fe400078e9600 */
[----:B------:R-:W-:Y:S01]  /*0740*/  IADD3 R0, PT, PT, R10, 0x587c5, R11 ;  /* 0x000587c50a007810 */ /* 0x000fe20007ffe00b */
[----:B------:R-:W-:Y:S01]  /*0750*/  IMAD.SHL.U32 R13, R12, 0x2, RZ ;  /* 0x000000020c0d7824 */ /* 0x000fe200078e00ff */
[----:B------:R-:W-:-:S02]  /*0760*/  LOP3.LUT R8, R8, R11, RZ, 0x3c, !PT ;  /* 0x0000000b08087212 */ /* 0x000fc400078e3cff */
[----:B------:R-:W-:-:S03]  /*0770*/  I2FP.F32.U32 R14, R0 ;  /* 0x00000000000e7245 */ /* 0x000fc60000201000 */
[----:B------:R-:W-:-:S05]  /*0780*/  IMAD.SHL.U32 R9, R8, 0x10, RZ ;  /* 0x0000001008097824 */ /* 0x000fca00078e00ff */
[----:B------:R-:W-:Y:S02]  /*0790*/  LOP3.LUT R9, R12, R13, R9, 0x96, !PT ;  /* 0x0000000d0c097212 */ /* 0x000fe400078e9609 */
[C---:B------:R-:W-:Y:S02]  /*07a0*/  IADD3 R13, PT, PT, R10.reuse, 0xb0f8a, R8 ;  /* 0x000b0f8a0a0d7810 */ /* 0x040fe40007ffe008 */
[----:B------:R-:W-:Y:S02]  /*07b0*/  IADD3 R12, PT, PT, R10, 0x10974f, RZ ;  /* 0x0010974f0a0c7810 */ /* 0x000fe40007ffe0ff */
[----:B------:R-:W-:Y:S02]  /*07c0*/  LOP3.LUT R9, R9, R8, RZ, 0x3c, !PT ;  /* 0x0000000809097212 */ /* 0x000fe400078e3cff */
[----:B------:R-:W-:Y:S02]  /*07d0*/  I2FP.F32.U32 R13, R13 ;  /* 0x0000000d000d7245 */ /* 0x000fe40000201000 */
[----:B------:R-:W-:Y:S01]  /*07e0*/  MOV R10, R3 ;  /* 0x00000003000a7202 */ /* 0x000fe20000000f00 */
[----:B------:R-:W-:-:S02]  /*07f0*/  IMAD.IADD R15, R9, 0x1, R12 ;  /* 0x00000001090f7824 */ /* 0x000fc400078e020c */
[-C--:B------:R-:W-:Y:S01]  /*0800*/  FFMA R3, R14, R17.reuse, 1.1641532182693481445e-10 ;  /* 0x2f0000000e037423 */ /* 0x080fe20000000011 */
[----:B------:R-:W-:Y:S01]  /*0810*/  FFMA R0, R13, R17, 1.1641532182693481445e-10 ;  /* 0x2f0000000d007423 */ /* 0x000fe20000000011 */
[----:B------:R-:W-:Y:S01]  /*0820*/  IMAD.MOV.U32 R13, RZ, RZ, R2 ;  /* 0x000000ffff0d7224 */ /* 0x000fe200078e0002 */
[----:B------:R2:W-:Y:S01]  /*0830*/  STG.E.64 desc[UR4][R6.64+0x8], R10 ;  /* 0x0000080a06007986 */ /* 0x0005e2000c101b04 */
[----:B------:R-:W-:Y:S01]  /*0840*/  I2FP.F32.U32 R2, R15 ;  /* 0x0000000f00027245 */ /* 0x000fe20000201000 */
[----:B------:R-:W-:Y:S02]  /*0850*/  FMUL R14, R0, R0 ;  /* 0x00000000000e7220 */ /* 0x000fe40000400000 */
[----:B------:R2:W-:Y:S02]  /*0860*/  STG.E.64 desc[UR4][R6.64], R12 ;  /* 0x0000000c06007986 */ /* 0x0005e4000c101b04 */
[----:B------:R-:W-:Y:S01]  /*0870*/  FFMA R2, R2, R17, 1.1641532182693481445e-10 ;  /* 0x2f00000002027423 */ /* 0x000fe20000000011 */
[----:B------:R-:W-:Y:S01]  /*0880*/  FFMA R15, R3, R3, R14 ;  /* 0x00000003030f7223 */ /* 0x000fe2000000000e */
[----:B------:R2:W-:Y:S03]  /*0890*/  STG.E.64 desc[UR4][R6.64+0x10], R8 ;  /* 0x0000100806007986 */ /* 0x0005e6000c101b04 */
[----:B------:R-:W-:-:S04]  /*08a0*/  FFMA R15, R2, R2, R15 ;  /* 0x00000002020f7223 */ /* 0x000fc8000000000f */
[----:B------:R-:W-:Y:S01]  /*08b0*/  VIADD R14, R15, 0xf3000000 ;  /* 0xf30000000f0e7836 */ /* 0x000fe20000000000 */
[----:B------:R2:W3:Y:S04]  /*08c0*/  MUFU.RSQ R16, R15 ;  /* 0x0000000f00107308 */ /* 0x0004e80000001400 */
[----:B------:R-:W-:Y:S01]  /*08d0*/  ISETP.GT.U32.AND P0, PT, R14, 0x727fffff, PT ;  /* 0x727fffff0e00780c */ /* 0x000fe20003f04070 */
[----:B-1----:R-:W-:-:S12]  /*08e0*/  FMUL R14, R4, UR6 ;  /* 0x00000006040e7c20 */ /* 0x002fd80008400000 */
[----:B--23--:R-:W-:Y:S05]  /*08f0*/  @!P0 BRA `(.L_x_7) ;  /* 0x0000000000108947 */ /* 0x00cfea0003800000 */
[----:B------:R-:W-:Y:S02]  /*0900*/  MOV R4, R15 ;  /* 0x0000000f00047202 */ /* 0x000fe40000000f00 */
[----:B------:R-:W-:-:S07]  /*0910*/  MOV R18, 0x930 ;  /* 0x0000093000127802 */ /* 0x000fce0000000f00 */
[----:B0-----:R-:W-:Y:S05]  /*0920*/  CALL.REL.NOINC `($__internal_0_$__cuda_sm20_sqrt_rn_f32_slowpath) ;  /* 0x0000000000e47944 */ /* 0x001fea0003c00000 */
[----:B------:R-:W-:Y:S05]  /*0930*/  BRA `(.L_x_8) ;  /* 0x0000000000107947 */ /* 0x000fea0003800000 */
.L_x_7:
[----:B------:R-:W-:Y:S01]  /*0940*/  FMUL.FTZ R4, R15, R16 ;  /* 0x000000100f047220 */ /* 0x000fe20000410000 */
[----:B0-----:R-:W-:-:S03]  /*0950*/  FMUL.FTZ R6, R16, 0.5 ;  /* 0x3f00000010067820 */ /* 0x001fc60000410000 */
[----:B------:R-:W-:-:S04]  /*0960*/  FFMA R7, -R4, R4, R15 ;  /* 0x0000000404077223 */ /* 0x000fc8000000010f */
[----:B------:R-:W-:-:S07]  /*0970*/  FFMA R4, R7, R6, R4 ;  /* 0x0000000607047223 */ /* 0x000fce0000000004 */
.L_x_8:
[----:B------:R-:W-:Y:S05]  /*0980*/  BSYNC.RECONVERGENT B0 ;  /* 0x0000000000007941 */ /* 0x000fea0003800200 */
.L_x_6:
[----:B------:R-:W0:Y:S01]  /*0990*/  MUFU.RCP R7, R4 ;  /* 0x0000000400077308 */ /* 0x000e220000001000 */
[----:B------:R-:W-:Y:S07]  /*09a0*/  BSSY.RECONVERGENT B0, `(.L_x_9) ;  /* 0x000000b000007945 */ /* 0x000fee0003800200 */
[----:B------:R-:W1:Y:S01]  /*09b0*/  FCHK P0, R3, R4 ;  /* 0x0000000403007302 */ /* 0x000e620000000000 */
[----:B0-----:R-:W-:-:S04]  /*09c0*/  FFMA R6, R7, -R4, 1 ;  /* 0x3f80000007067423 */ /* 0x001fc80000000804 */
[----:B------:R-:W-:-:S04]  /*09d0*/  FFMA R6, R7, R6, R7 ;  /* 0x0000000607067223 */ /* 0x000fc80000000007 */
[----:B------:R-:W-:-:S04]  /*09e0*/  FFMA R7, R3, R6, RZ ;  /* 0x0000000603077223 */ /* 0x000fc800000000ff */
[----:B------:R-:W-:-:S04]  /*09f0*/  FFMA R8, R7, -R4, R3 ;  /* 0x8000000407087223 */ /* 0x000fc80000000003 */
[----:B------:R-:W-:Y:S01]  /*0a00*/  FFMA R7, R6, R8, R7 ;  /* 0x0000000806077223 */ /* 0x000fe20000000007 */
[----:B-1----:R-:W-:Y:S06]  /*0a10*/  @!P0 BRA `(.L_x_10) ;  /* 0x00000000000c8947 */ /* 0x002fec0003800000 */
[----:B------:R-:W-:-:S07]  /*0a20*/  MOV R6, 0xa40 ;  /* 0x00000a4000067802 */ /* 0x000fce0000000f00 */
[----:B------:R-:W-:Y:S05]  /*0a30*/  CALL.REL.NOINC `($__internal_1_$__cuda_sm3x_div_rn_noftz_f32_slowpath) ;  /* 0x0000000000fc7944 */ /* 0x000fea0003c00000 */
[----:B------:R-:W-:-:S07]  /*0a40*/  IMAD.MOV.U32 R7, RZ, RZ, R3 ;  /* 0x000000ffff077224 */ /* 0x000fce00078e0003 */
.L_x_10:
[----:B------:R-:W-:Y:S05]  /*0a50*/  BSYNC.RECONVERGENT B0 ;  /* 0x0000000000007941 */ /* 0x000fea0003800200 */
.L_x_9:
        /* <DEDUP_REMOVED lines=9> */
[----:B------:R-:W-:Y:S01]  /*0af0*/  IMAD.MOV.U32 R3, RZ, RZ, R0 ;  /* 0x000000ffff037224 */ /* 0x000fe200078e0000 */
[----:B------:R-:W-:-:S07]  /*0b00*/  MOV R6, 0xb20 ;  /* 0x00000b2000067802 */ /* 0x000fce0000000f00 */
[----:B------:R-:W-:Y:S05]  /*0b10*/  CALL.REL.NOINC `($__internal_1_$__cuda_sm3x_div_rn_noftz_f32_slowpath) ;  /* 0x0000000000c47944 */ /* 0x000fea0003c00000 */
[----:B------:R-:W-:-:S07]  /*0b20*/  MOV R9, R3 ;  /* 0x0000000300097202 */ /* 0x000fce0000000f00 */
.L_x_12:
[----:B------:R-:W-:Y:S05]  /*0b30*/  BSYNC.RECONVERGENT B0 ;  /* 0x0000000000007941 */ /* 0x000fea0003800200 */
.L_x_11:
        /* <DEDUP_REMOVED lines=13> */
.L_x_14:
[----:B------:R-:W-:Y:S05]  /*0c10*/  BSYNC.RECONVERGENT B0 ;  /* 0x0000000000007941 */ /* 0x000fea0003800200 */
.L_x_13:
[----:B------:R-:W0:Y:S01]  /*0c20*/  LDC.64 R2, c[0x0][0x388] ;  /* 0x0000e200ff027b82 */ /* 0x000e220000000a00 */
[----:B------:R-:W-:Y:S02]  /*0c30*/  IMAD R5, R5, 0x3, RZ ;  /* 0x0000000305057824 */ /* 0x000fe400078e02ff */
[C---:B------:R-:W-:Y:S01]  /*0c40*/  FMUL R7, R14.reuse, R7 ;  /* 0x000000070e077220 */ /* 0x040fe20000400000 */
[C---:B------:R-:W-:Y:S01]  /*0c50*/  FMUL R9, R14.reuse, R9 ;  /* 0x000000090e097220 */ /* 0x040fe20000400000 */
[----:B------:R-:W-:Y:S01]  /*0c60*/  FMUL R11, R14, R11 ;  /* 0x0000000b0e0b7220 */ /* 0x000fe20000400000 */
[----:B0-----:R-:W-:-:S05]  /*0c70*/  IMAD.WIDE R2, R5, 0x4, R2 ;  /* 0x0000000405027825 */ /* 0x001fca00078e0202 */
[----:B------:R-:W-:Y:S04]  /*0c80*/  STG.E desc[UR4][R2.64], R7 ;  /* 0x0000000702007986 */ /* 0x000fe8000c101904 */
[----:B------:R-:W-:Y:S04]  /*0c90*/  STG.E desc[UR4][R2.64+0x4], R9 ;  /* 0x0000040902007986 */ /* 0x000fe8000c101904 */
[----:B------:R-:W-:Y:S01]  /*0ca0*/  STG.E desc[UR4][R2.64+0x8], R11 ;  /* 0x0000080b02007986 */ /* 0x000fe2000c101904 */
[----:B------:R-:W-:Y:S05]  /*0cb0*/  EXIT ;  /* 0x000000000000794d */ /* 0x000fea0003800000 */
        .weak           $__internal_0_$__cuda_sm20_sqrt_rn_f32_slowpath
        .type           $__internal_0_$__cuda_sm20_sqrt_rn_f32_slowpath,@function
        .size           $__internal_0_$__cuda_sm20_sqrt_rn_f32_slowpath,($__internal_1_$__cuda_sm3x_div_rn_noftz_f32_slowpath - $__internal_0_$__cuda_sm20_sqrt_rn_f32_slowpath)
$__internal_0_$__cuda_sm20_sqrt_rn_f32_slowpath:
[----:B------:R-:W-:-:S13]  /*0cc0*/  LOP3.LUT P0, RZ, R4, 0x7fffffff, RZ, 0xc0, !PT ;  /* 0x7fffffff04ff7812 */ /* 0x000fda000780c0ff */
[----:B------:R-:W-:Y:S01]  /*0cd0*/  @!P0 IMAD.MOV.U32 R12, RZ, RZ, R4 ;  /* 0x000000ffff0c8224 */ /* 0x000fe200078e0004 */
[----:B------:R-:W-:Y:S06]  /*0ce0*/  @!P0 BRA `(.L_x_15) ;  /* 0x0000000000408947 */ /* 0x000fec0003800000 */
[----:B------:R-:W-:-:S13]  /*0cf0*/  FSETP.GEU.FTZ.AND P0, PT, R4, RZ, PT ;  /* 0x000000ff0400720b */ /* 0x000fda0003f1e000 */
[----:B------:R-:W-:Y:S01]  /*0d00*/  @!P0 MOV R12, 0x7fffffff ;  /* 0x7fffffff000c8802 */ /* 0x000fe20000000f00 */
[----:B------:R-:W-:Y:S06]  /*0d10*/  @!P0 BRA `(.L_x_15) ;  /* 0x0000000000348947 */ /* 0x000fec0003800000 */
[----:B------:R-:W-:-:S13]  /*0d20*/  FSETP.GTU.FTZ.AND P0, PT, |R4|, +INF , PT ;  /* 0x7f8000000400780b */ /* 0x000fda0003f1c200 */
[----:B------:R-:W-:Y:S01]  /*0d30*/  @P0 FADD.FTZ R12, R4, 1 ;  /* 0x3f800000040c0421 */ /* 0x000fe20000010000 */
[----:B------:R-:W-:Y:S06]  /*0d40*/  @P0 BRA `(.L_x_15) ;  /* 0x0000000000280947 */ /* 0x000fec0003800000 */
[----:B------:R-:W-:-:S13]  /*0d50*/  FSETP.NEU.FTZ.AND P0, PT, |R4|, +INF , PT ;  /* 0x7f8000000400780b */ /* 0x000fda0003f1d200 */
[----:B------:R-:W-:-:S04]  /*0d60*/  @P0 FFMA R13, R4, 1.84467440737095516160e+19, RZ ;  /* 0x5f800000040d0823 */ /* 0x000fc800000000ff */
[----:B------:R-:W0:Y:S02]  /*0d70*/  @P0 MUFU.RSQ R12, R13 ;  /* 0x0000000d000c0308 */ /* 0x000e240000001400 */
[----:B0-----:R-:W-:Y:S01]  /*0d80*/  @P0 FMUL.FTZ R16, R13, R12 ;  /* 0x0000000c0d100220 */ /* 0x001fe20000410000 */
[----:B------:R-:W-:Y:S01]  /*0d90*/  @P0 FMUL.FTZ R17, R12, 0.5 ;  /* 0x3f0000000c110820 */ /* 0x000fe20000410000 */
[----:B------:R-:W-:Y:S02]  /*0da0*/  @!P0 IMAD.MOV.U32 R12, RZ, RZ, R4 ;  /* 0x000000ffff0c8224 */ /* 0x000fe400078e0004 */
[----:B------:R-:W-:-:S04]  /*0db0*/  @P0 FADD.FTZ R15, -R16, -RZ ;  /* 0x800000ff100f0221 */ /* 0x000fc80000010100 */
[----:B------:R-:W-:-:S04]  /*0dc0*/  @P0 FFMA R15, R16, R15, R13 ;  /* 0x0000000f100f0223 */ /* 0x000fc8000000000d */
[----:B------:R-:W-:-:S04]  /*0dd0*/  @P0 FFMA R15, R15, R17, R16 ;  /* 0x000000110f0f0223 */ /* 0x000fc80000000010 */
[----:B------:R-:W-:-:S07]  /*0de0*/  @P0 FMUL.FTZ R12, R15, 2.3283064365386962891e-10 ;  /* 0x2f8000000f0c0820 */ /* 0x000fce0000410000 */
.L_x_15:
[----:B------:R-:W-:Y:S01]  /*0df0*/  HFMA2 R13, -RZ, RZ, 0, 0 ;  /* 0x00000000ff0d7431 */ /* 0x000fe200000001ff */
[----:B------:R-:W-:Y:S01]  /*0e00*/  MOV R4, R12 ;  /* 0x0000000c00047202 */ /* 0x000fe20000000f00 */
[----:B------:R-:W-:-:S04]  /*0e10*/  IMAD.MOV.U32 R12, RZ, RZ, R18 ;  /* 0x000000ffff0c7224 */ /* 0x000fc800078e0012 */
[----:B------:R-:W-:Y:S05]  /*0e20*/  RET.REL.NODEC R12 `(_Z8rand_genP17curandStateXORWOWPfif) ;  /* 0xfffffff00c747950 */ /* 0x000fea0003c3ffff */
        .weak           $__internal_1_$__cuda_sm3x_div_rn_noftz_f32_slowpath
        .type           $__internal_1_$__cuda_sm3x_div_rn_noftz_f32_slowpath,@function
        .size           $__internal_1_$__cuda_sm3x_div_rn_noftz_f32_slowpath,(.L_x_583 - $__internal_1_$__cuda_sm3x_div_rn_noftz_f32_slowpath)
$__internal_1_$__cuda_sm3x_div_rn_noftz_f32_slowpath:
[--C-:B------:R-:W-:Y:S01]  /*0e30*/  SHF.R.U32.HI R10, RZ, 0x17, R4.reuse ;  /* 0x00000017ff0a7819 */ /* 0x100fe20000011604 */
[----:B------:R-:W-:Y:S01]  /*0e40*/  BSSY.RECONVERGENT B1, `(.L_x_16) ;  /* 0x0000063000017945 */ /* 0x000fe20003800200 */
[----:B------:R-:W-:Y:S01]  /*0e50*/  SHF.R.U32.HI R8, RZ, 0x17, R3 ;  /* 0x00000017ff087819 */ /* 0x000fe20000011603 */
[----:B------:R-:W-:Y:S01]  /*0e60*/  IMAD.MOV.U32 R12, RZ, RZ, R4 ;  /* 0x000000ffff0c7224 */ /* 0x000fe200078e0004 */
[----:B------:R-:W-:Y:S02]  /*0e70*/  LOP3.LUT R10, R10, 0xff, RZ, 0xc0, !PT ;  /* 0x000000ff0a0a7812 */ /* 0x000fe400078ec0ff */
[----:B------:R-:W-:-:S03]  /*0e80*/  LOP3.LUT R15, R8, 0xff, RZ, 0xc0, !PT ;  /* 0x000000ff080f7812 */ /* 0x000fc600078ec0ff */
[----:B------:R-:W-:Y:S01]  /*0e90*/  VIADD R13, R10, 0xffffffff ;  /* 0xffffffff0a0d7836 */ /* 0x000fe20000000000 */
[----:B------:R-:W-:-:S04]  /*0ea0*/  IADD3 R11, PT, PT, R15, -0x1, RZ ;  /* 0xffffffff0f0b7810 */ /* 0x000fc80007ffe0ff */
[----:B------:R-:W-:-:S04]  /*0eb0*/  ISETP.GT.U32.AND P0, PT, R13, 0xfd, PT ;  /* 0x000000fd0d00780c */ /* 0x000fc80003f04070 */
[----:B------:R-:W-:-:S13]  /*0ec0*/  ISETP.GT.U32.OR P0, PT, R11, 0xfd, P0 ;  /* 0x000000fd0b00780c */ /* 0x000fda0000704470 */
[----:B------:R-:W-:Y:S01]  /*0ed0*/  @!P0 MOV R8, RZ ;  /* 0x000000ff00088202 */ /* 0x000fe20000000f00 */
[----:B------:R-:W-:Y:S06]  /*0ee0*/  @!P0 BRA `(.L_x_17) ;  /* 0x00000000005c8947 */ /* 0x000fec0003800000 */
[----:B------:R-:W-:Y:S02]  /*0ef0*/  FSETP.GTU.FTZ.AND P0, PT, |R3|, +INF , PT ;  /* 0x7f8000000300780b */ /* 0x000fe40003f1c200 */
[----:B------:R-:W-:-:S04]  /*0f00*/  FSETP.GTU.FTZ.AND P1, PT, |R4|, +INF , PT ;  /* 0x7f8000000400780b */ /* 0x000fc80003f3c200 */
[----:B------:R-:W-:-:S13]  /*0f10*/  PLOP3.LUT P0, PT, P0, P1, PT, 0xf8, 0x8f ;  /* 0x00000000008f781c */ /* 0x000fda0000703f70 */
[----:B------:R-:W-:Y:S05]  /*0f20*/  @P0 BRA `(.L_x_18) ;  /* 0x00000004004c0947 */ /* 0x000fea0003800000 */
[----:B------:R-:W-:-:S13]  /*0f30*/  LOP3.LUT P0, RZ, R12, 0x7fffffff, R3, 0xc8, !PT ;  /* 0x7fffffff0cff7812 */ /* 0x000fda000780c803 */
[----:B------:R-:W-:Y:S05]  /*0f40*/  @!P0 BRA `(.L_x_19) ;  /* 0x00000004003c8947 */ /* 0x000fea0003800000 */
[C---:B------:R-:W-:Y:S02]  /*0f50*/  FSETP.NEU.FTZ.AND P2, PT, |R3|.reuse, +INF , PT ;  /* 0x7f8000000300780b */ /* 0x040fe40003f5d200 */
[----:B------:R-:W-:Y:S02]  /*0f60*/  FSETP.NEU.FTZ.AND P1, PT, |R4|, +INF , PT ;  /* 0x7f8000000400780b */ /* 0x000fe40003f3d200 */
[----:B------:R-:W-:-:S11]  /*0f70*/  FSETP.NEU.FTZ.AND P0, PT, |R3|, +INF , PT ;  /* 0x7f8000000300780b */ /* 0x000fd60003f1d200 */
[----:B------:R-:W-:Y:S05]  /*0f80*/  @!P1 BRA !P2, `(.L_x_19) ;  /* 0x00000004002c9947 */ /* 0x000fea0005000000 */
[----:B------:R-:W-:-:S04]  /*0f90*/  LOP3.LUT P2, RZ, R3, 0x7fffffff, RZ, 0xc0, !PT ;  /* 0x7fffffff03ff7812 */ /* 0x000fc8000784c0ff */
[----:B------:R-:W-:-:S13]  /*0fa0*/  PLOP3.LUT P1, PT, P1, P2, PT, 0x2f, 0xf2 ;  /* 0x0000000000f2781c */ /* 0x000fda0000f24577 */
[----:B------:R-:W-:Y:S05]  /*0fb0*/  @P1 BRA `(.L_x_20) ;  /* 0x0000000400181947 */ /* 0x000fea0003800000 */
[----:B------:R-:W-:-:S04]  /*0fc0*/  LOP3.LUT P1, RZ, R12, 0x7fffffff, RZ, 0xc0, !PT ;  /* 0x7fffffff0cff7812 */ /* 0x000fc8000782c0ff */
[----:B------:R-:W-:-:S13]  /*0fd0*/  PLOP3.LUT P0, PT, P0, P1, PT, 0x2f, 0xf2 ;  /* 0x0000000000f2781c */ /* 0x000fda0000702577 */
[----:B------:R-:W-:Y:S05]  /*0fe0*/  @P0 BRA `(.L_x_21) ;  /* 0x0000000400000947 */ /* 0x000fea0003800000 */
[----:B------:R-:W-:Y:S02]  /*0ff0*/  ISETP.GE.AND P0, PT, R11, RZ, PT ;  /* 0x000000ff0b00720c */ /* 0x000fe40003f06270 */
[----:B------:R-:W-:-:S11]  /*1000*/  ISETP.GE.AND P1, PT, R13, RZ, PT ;  /* 0x000000ff0d00720c */ /* 0x000fd60003f26270 */
[----:B------:R-:W-:Y:S01]  /*1010*/  @P0 IMAD.MOV.U32 R8, RZ, RZ, RZ ;  /* 0x000000ffff080224 */ /* 0x000fe200078e00ff */
[----:B------:R-:W-:Y:S01]  /*1020*/  @!P0 MOV R8, 0xffffffc0 ;  /* 0xffffffc000088802 */ /* 0x000fe20000000f00 */
[----:B------:R-:W-:Y:S01]  /*1030*/  @!P0 FFMA R3, R3, 1.84467440737095516160e+19, RZ ;  /* 0x5f80000003038823 */ /* 0x000fe200000000ff */
[----:B------:R-:W-:-:S03]  /*1040*/  @!P1 FFMA R12, R4, 1.84467440737095516160e+19, RZ ;  /* 0x5f800000040c9823 */ /* 0x000fc600000000ff */
[----:B------:R-:W-:-:S07]  /*1050*/  @!P1 VIADD R8, R8, 0x40 ;  /* 0x0000004008089836 */ /* 0x000fce0000000000 */
.L_x_17:
[----:B------:R-:W-:Y:S01]  /*1060*/  LEA R11, R10, 0xc0800000, 0x17 ;  /* 0xc08000000a0b7811 */ /* 0x000fe200078eb8ff */
[----:B------:R-:W-:Y:S03]  /*1070*/  BSSY.RECONVERGENT B2, `(.L_x_22) ;  /* 0x0000036000027945 */ /* 0x000fe60003800200 */
[----:B------:R-:W-:Y:S01]  /*1080*/  IADD3 R12, PT, PT, -R11, R12, RZ ;  /* 0x0000000c0b0c7210 */ /* 0x000fe20007ffe1ff */
[----:B------:R-:W-:-:S03]  /*1090*/  VIADD R11, R15, 0xffffff81 ;  /* 0xffffff810f0b7836 */ /* 0x000fc60000000000 */
[----:B------:R-:W0:Y:S01]  /*10a0*/  MUFU.RCP R13, R12 ;  /* 0x0000000c000d7308 */ /* 0x000e220000001000 */
[----:B------:R-:W-:Y:S01]  /*10b0*/  FADD.FTZ R16, -R12, -RZ ;  /* 0x800000ff0c107221 */ /* 0x000fe20000010100 */
[C---:B------:R-:W-:Y:S01]  /*10c0*/  IMAD R3, R11.reuse, -0x800000, R3 ;  /* 0xff8000000b037824 */ /* 0x040fe200078e0203 */
[----:B------:R-:W-:-:S04]  /*10d0*/  IADD3 R11, PT, PT, R11, 0x7f, -R10 ;  /* 0x0000007f0b0b7810 */ /* 0x000fc80007ffe80a */
[----:B------:R-:W-:Y:S01]  /*10e0*/  IADD3 R11, PT, PT, R11, R8, RZ ;  /* 0x000000080b0b7210 */ /* 0x000fe20007ffe0ff */
[----:B0-----:R-:W-:-:S04]  /*10f0*/  FFMA R18, R13, R16, 1 ;  /* 0x3f8000000d127423 */ /* 0x001fc80000000010 */
[----:B------:R-:W-:-:S04]  /*1100*/  FFMA R20, R13, R18, R13 ;  /* 0x000000120d147223 */ /* 0x000fc8000000000d */
[----:B------:R-:W-:-:S04]  /*1110*/  FFMA R13, R3, R20, RZ ;  /* 0x00000014030d7223 */ /* 0x000fc800000000ff */
[----:B------:R-:W-:-:S04]  /*1120*/  FFMA R18, R16, R13, R3 ;  /* 0x0000000d10127223 */ /* 0x000fc80000000003 */
[----:B------:R-:W-:-:S04]  /*1130*/  FFMA R13, R20, R18, R13 ;  /* 0x00000012140d7223 */ /* 0x000fc8000000000d */
[----:B------:R-:W-:-:S04]  /*1140*/  FFMA R16, R16, R13, R3 ;  /* 0x0000000d10107223 */ /* 0x000fc80000000003 */
[----:B------:R-:W-:-:S05]  /*1150*/  FFMA R3, R20, R16, R13 ;  /* 0x0000001014037223 */ /* 0x000fca000000000d */
[----:B------:R-:W-:-:S04]  /*1160*/  SHF.R.U32.HI R10, RZ, 0x17, R3 ;  /* 0x00000017ff0a7819 */ /* 0x000fc80000011603 */
[----:B------:R-:W-:-:S05]  /*1170*/  LOP3.LUT R10, R10, 0xff, RZ, 0xc0, !PT ;  /* 0x000000ff0a0a7812 */ /* 0x000fca00078ec0ff */
[----:B------:R-:W-:-:S05]  /*1180*/  IMAD.IADD R12, R10, 0x1, R11 ;  /* 0x000000010a0c7824 */ /* 0x000fca00078e020b */
[----:B------:R-:W-:-:S04]  /*1190*/  IADD3 R8, PT, PT, R12, -0x1, RZ ;  /* 0xffffffff0c087810 */ /* 0x000fc80007ffe0ff */
[----:B------:R-:W-:-:S13]  /*11a0*/  ISETP.GE.U32.AND P0, PT, R8, 0xfe, PT ;  /* 0x000000fe0800780c */ /* 0x000fda0003f06070 */
[----:B------:R-:W-:Y:S05]  /*11b0*/  @!P0 BRA `(.L_x_23) ;  /* 0x0000000000808947 */ /* 0x000fea0003800000 */
[----:B------:R-:W-:-:S13]  /*11c0*/  ISETP.GT.AND P0, PT, R12, 0xfe, PT ;  /* 0x000000fe0c00780c */ /* 0x000fda0003f04270 */
[----:B------:R-:W-:Y:S05]  /*11d0*/  @P0 BRA `(.L_x_24) ;  /* 0x00000000006c0947 */ /* 0x000fea0003800000 */
[----:B------:R-:W-:-:S13]  /*11e0*/  ISETP.GE.AND P0, PT, R12, 0x1, PT ;  /* 0x000000010c00780c */ /* 0x000fda0003f06270 */
[----:B------:R-:W-:Y:S05]  /*11f0*/  @P0 BRA `(.L_x_25) ;  /* 0x0000000000740947 */ /* 0x000fea0003800000 */
[----:B------:R-:W-:Y:S02]  /*1200*/  ISETP.GE.AND P0, PT, R12, -0x18, PT ;  /* 0xffffffe80c00780c */ /* 0x000fe40003f06270 */
[----:B------:R-:W-:-:S11]  /*1210*/  LOP3.LUT R3, R3, 0x80000000, RZ, 0xc0, !PT ;  /* 0x8000000003037812 */ /* 0x000fd600078ec0ff */
[----:B------:R-:W-:Y:S05]  /*1220*/  @!P0 BRA `(.L_x_25) ;  /* 0x0000000000688947 */ /* 0x000fea0003800000 */
[CCC-:B------:R-:W-:Y:S01]  /*1230*/  FFMA.RZ R8, R20.reuse, R16.reuse, R13.reuse ;  /* 0x0000001014087223 */ /* 0x1c0fe2000000c00d */
[-CC-:B------:R-:W-:Y:S01]  /*1240*/  FFMA.RM R11, R20, R16.reuse, R13.reuse ;  /* 0x00000010140b7223 */ /* 0x180fe2000000400d */
[C---:B------:R-:W-:Y:S02]  /*1250*/  ISETP.NE.AND P2, PT, R12.reuse, RZ, PT ;  /* 0x000000ff0c00720c */ /* 0x040fe40003f45270 */
[----:B------:R-:W-:Y:S02]  /*1260*/  ISETP.NE.AND P1, PT, R12, RZ, PT ;  /* 0x000000ff0c00720c */ /* 0x000fe40003f25270 */
[----:B------:R-:W-:Y:S01]  /*1270*/  LOP3.LUT R10, R8, 0x7fffff, RZ, 0xc0, !PT ;  /* 0x007fffff080a7812 */ /* 0x000fe200078ec0ff */
[----:B------:R-:W-:Y:S01]  /*1280*/  FFMA.RP R8, R20, R16, R13 ;  /* 0x0000001014087223 */ /* 0x000fe2000000800d */
[C---:B------:R-:W-:Y:S01]  /*1290*/  VIADD R13, R12.reuse, 0x20 ;  /* 0x000000200c0d7836 */ /* 0x040fe20000000000 */
[----:B------:R-:W-:Y:S02]  /*12a0*/  IADD3 R12, PT, PT, -R12, RZ, RZ ;  /* 0x000000ff0c0c7210 */ /* 0x000fe40007ffe1ff */
[----:B------:R-:W-:-:S02]  /*12b0*/  LOP3.LUT R10, R10, 0x800000, RZ, 0xfc, !PT ;  /* 0x008000000a0a7812 */ /* 0x000fc400078efcff */
[----:B------:R-:W-:Y:S02]  /*12c0*/  FSETP.NEU.FTZ.AND P0, PT, R8, R11, PT ;  /* 0x0000000b0800720b */ /* 0x000fe40003f1d000 */
[----:B------:R-:W-:Y:S02]  /*12d0*/  SHF.L.U32 R13, R10, R13, RZ ;  /* 0x0000000d0a0d7219 */ /* 0x000fe400000006ff */
[----:B------:R-:W-:Y:S02]  /*12e0*/  SEL R11, R12, RZ, P2 ;  /* 0x000000ff0c0b7207 */ /* 0x000fe40001000000 */
[----:B------:R-:W-:Y:S02]  /*12f0*/  ISETP.NE.AND P1, PT, R13, RZ, P1 ;  /* 0x000000ff0d00720c */ /* 0x000fe40000f25270 */
[----:B------:R-:W-:Y:S02]  /*1300*/  SHF.R.U32.HI R11, RZ, R11, R10 ;  /* 0x0000000bff0b7219 */ /* 0x000fe4000001160a */
[----:B------:R-:W-:-:S02]  /*1310*/  PLOP3.LUT P0, PT, P0, P1, PT, 0xf8, 0x8f ;  /* 0x00000000008f781c */ /* 0x000fc40000703f70 */
[----:B------:R-:W-:Y:S02]  /*1320*/  SHF.R.U32.HI R13, RZ, 0x1, R11 ;  /* 0x00000001ff0d7819 */ /* 0x000fe4000001160b */
[----:B------:R-:W-:-:S04]  /*1330*/  SEL R8, RZ, 0x1, !P0 ;  /* 0x00000001ff087807 */ /* 0x000fc80004000000 */
[----:B------:R-:W-:-:S04]  /*1340*/  LOP3.LUT R8, R8, 0x1, R13, 0xf8, !PT ;  /* 0x0000000108087812 */ /* 0x000fc800078ef80d */
[----:B------:R-:W-:-:S05]  /*1350*/  LOP3.LUT R8, R8, R11, RZ, 0xc0, !PT ;  /* 0x0000000b08087212 */ /* 0x000fca00078ec0ff */
[----:B------:R-:W-:-:S05]  /*1360*/  IMAD.IADD R8, R13, 0x1, R8 ;  /* 0x000000010d087824 */ /* 0x000fca00078e0208 */
[----:B------:R-:W-:Y:S01]  /*1370*/  LOP3.LUT R3, R8, R3, RZ, 0xfc, !PT ;  /* 0x0000000308037212 */ /* 0x000fe200078efcff */
[----:B------:R-:W-:Y:S06]  /*1380*/  BRA `(.L_x_25) ;  /* 0x0000000000107947 */ /* 0x000fec0003800000 */
.L_x_24:
[----:B------:R-:W-:-:S04]  /*1390*/  LOP3.LUT R3, R3, 0x80000000, RZ, 0xc0, !PT ;  /* 0x8000000003037812 */ /* 0x000fc800078ec0ff */
[----:B------:R-:W-:Y:S01]  /*13a0*/  LOP3.LUT R3, R3, 0x7f800000, RZ, 0xfc, !PT ;  /* 0x7f80000003037812 */ /* 0x000fe200078efcff */
[----:B------:R-:W-:Y:S06]  /*13b0*/  BRA `(.L_x_25) ;  /* 0x0000000000047947 */ /* 0x000fec0003800000 */
.L_x_23:
[----:B------:R-:W-:-:S07]  /*13c0*/  LEA R3, R11, R3, 0x17 ;  /* 0x000000030b037211 */ /* 0x000fce00078eb8ff */
.L_x_25:
[----:B------:R-:W-:Y:S05]  /*13d0*/  BSYNC.RECONVERGENT B2 ;  /* 0x0000000000027941 */ /* 0x000fea0003800200 */
.L_x_22:
[----:B------:R-:W-:Y:S05]  /*13e0*/  BRA `(.L_x_26) ;  /* 0x0000000000207947 */ /* 0x000fea0003800000 */
.L_x_21:
[----:B------:R-:W-:-:S04]  /*13f0*/  LOP3.LUT R3, R12, 0x80000000, R3, 0x48, !PT ;  /* 0x800000000c037812 */ /* 0x000fc800078e4803 */
[----:B------:R-:W-:Y:S01]  /*1400*/  LOP3.LUT R3, R3, 0x7f800000, RZ, 0xfc, !PT ;  /* 0x7f80000003037812 */ /* 0x000fe200078efcff */
[----:B------:R-:W-:Y:S06]  /*1410*/  BRA `(.L_x_26) ;  /* 0x0000000000147947 */ /* 0x000fec0003800000 */
.L_x_20:
[----:B------:R-:W-:Y:S01]  /*1420*/  LOP3.LUT R3, R12, 0x80000000, R3, 0x48, !PT ;  /* 0x800000000c037812 */ /* 0x000fe200078e4803 */
[----:B------:R-:W-:Y:S06]  /*1430*/  BRA `(.L_x_26) ;  /* 0x00000000000c7947 */ /* 0x000fec0003800000 */
.L_x_19:
[----:B------:R-:W0:Y:S01]  /*1440*/  MUFU.RSQ R3, -QNAN ;  /* 0xffc0000000037908 */ /* 0x000e220000001400 */
[----:B------:R-:W-:Y:S05]  /*1450*/  BRA `(.L_x_26) ;  /* 0x0000000000047947 */ /* 0x000fea0003800000 */
.L_x_18:
[----:B------:R-:W-:-:S07]  /*1460*/  FADD.FTZ R3, R3, R4 ;  /* 0x0000000403037221 */ /* 0x000fce0000010000 */
.L_x_26:
[----:B------:R-:W-:Y:S05]  /*1470*/  BSYNC.RECONVERGENT B1 ;  /* 0x0000000000017941 */ /* 0x000fea0003800200 */
.L_x_16:
[----:B------:R-:W-:Y:S02]  /*1480*/  HFMA2 R11, -RZ, RZ, 0, 0 ;  /* 0x00000000ff0b7431 */ /* 0x000fe400000001ff */
[----:B------:R-:W-:-:S04]  /*1490*/  IMAD.MOV.U32 R10, RZ, RZ, R6 ;  /* 0x000000ffff0a7224 */ /* 0x000fc800078e0006 */
[----:B0-----:R-:W-:Y:S05]  /*14a0*/  RET.REL.NODEC R10 `(_Z8rand_genP17curandStateXORWOWPfif) ;  /* 0xffffffe80ad47950 */ /* 0x001fea0003c3ffff */
.L_x_27:
[----:B------:R-:W-:-:S00]  /*14b0*/  BRA `(.L_x_27) ;  /* 0xfffffffc00fc7947 */ /* 0x000fc0000383ffff */
[----:B------:R-:W-:-:S00]  /*14c0*/  NOP ;  /* 0x0000000000007918 */ /* 0x000fc00000000000 */
        /* <DEDUP_REMOVED lines=11> */
.L_x_583:


//--------------------- .text._Z8init_RNGP17curandStateXORWOWji --------------------------
	.section	.text._Z8init_RNGP17curandStateXORWOWji,"ax",@progbits
	.align	128
        .global         _Z8init_RNGP17curandStateXORWOWji
        .type           _Z8init_RNGP17curandStateXORWOWji,@function
        .size           _Z8init_RNGP17curandStateXORWOWji,(.L_x_585 - _Z8init_RNGP17curandStateXORWOWji)
        .other          _Z8init_RNGP17curandStateXORWOWji,@"STO_CUDA_ENTRY STV_DEFAULT"
_Z8init_RNGP17curandStateXORWOWji:
.text._Z8init_RNGP17curandStateXORWOWji:
[----:B------:R-:W-:Y:S01]  /*0000*/  LDC R1, c[0x0][0x37c] ;  /* 0x0000df00ff017b82 */ /* 0x000fe20000000800 */
[----:B------:R-:W0:Y:S07]  /*0010*/  S2R R3, SR_TID.Y ;  /* 0x0000000000037919 */ /* 0x000e2e0000002200 */
[----:B------:R-:W0:Y:S01]  /*0020*/  S2UR UR4, SR_CTAID.Y ;  /* 0x00000000000479c3 */ /* 0x000e220000002600 */
[----:B------:R-:W1:Y:S01]  /*0030*/  LDCU.64 UR6, c[0x0][0x388] ;  /* 0x00007100ff0677ac */ /* 0x000e620008000a00 */
[----:B------:R-:W-:Y:S01]  /*0040*/  IMAD.MOV.U32 R9, RZ, RZ, -0x75bd8fc ;  /* 0xf8a42704ff097424 */ /* 0x000fe200078e00ff */
[----:B------:R-:W2:Y:S01]  /*0050*/  S2R R5, SR_TID.X ;  /* 0x0000000000057919 */ /* 0x000ea20000002100 */
[----:B------:R-:W-:Y:S01]  /*0060*/  IMAD.MOV.U32 R10, RZ, RZ, -0x23270784 ;  /* 0xdcd8f87cff0a7424 */ /* 0x000fe200078e00ff */
[----:B------:R-:W-:Y:S03]  /*0070*/  BSSY.RECONVERGENT B0, `(.L_x_28) ;  /* 0x00000e5000007945 */ /* 0x000fe60003800200 */
[----:B------:R-:W0:Y:S08]  /*0080*/  LDC R0, c[0x0][0x364] ;  /* 0x0000d900ff007b82 */ /* 0x000e300000000800 */
[----:B------:R-:W2:Y:S08]  /*0090*/  S2UR UR5, SR_CTAID.X ;  /* 0x00000000000579c3 */ /* 0x000eb00000002500 */
[----:B------:R-:W2:Y:S08]  /*00a0*/  LDC R2, c[0x0][0x360] ;  /* 0x0000d800ff027b82 */ /* 0x000eb00000000800 */
[----:B------:R-:W3:Y:S01]  /*00b0*/  LDC.64 R6, c[0x0][0x380] ;  /* 0x0000e000ff067b82 */ /* 0x000ee20000000a00 */
[----:B0-----:R-:W-:-:S02]  /*00c0*/  IMAD R0, R0, UR4, R3 ;  /* 0x0000000400007c24 */ /* 0x001fc4000f8e0203 */
[----:B--2---:R-:W-:Y:S01]  /*00d0*/  IMAD R3, R2, UR5, R5 ;  /* 0x0000000502037c24 */ /* 0x004fe2000f8e0205 */
[----:B------:R-:W0:Y:S03]  /*00e0*/  LDCU.64 UR4, c[0x0][0x358] ;  /* 0x00006b00ff0477ac */ /* 0x000e260008000a00 */
[----:B-1----:R-:W-:-:S04]  /*00f0*/  IMAD R0, R0, UR7, R3 ;  /* 0x0000000700007c24 */ /* 0x002fc8000f8e0203 */
[C---:B------:R-:W-:Y:S01]  /*0100*/  VIADD R2, R0.reuse, UR6 ;  /* 0x0000000600027c36 */ /* 0x040fe20008000000 */
[C---:B------:R-:W-:Y:S01]  /*0110*/  ISETP.NE.AND P0, PT, R0.reuse, RZ, PT ;  /* 0x000000ff0000720c */ /* 0x040fe20003f05270 */
[----:B---3--:R-:W-:-:S03]  /*0120*/  IMAD.WIDE.U32 R6, R0, 0x30, R6 ;  /* 0x0000003000067825 */ /* 0x008fc600078e0006 */
[----:B------:R-:W-:-:S05]  /*0130*/  LOP3.LUT R2, R2, 0xaad26b49, RZ, 0x3c, !PT ;  /* 0xaad26b4902027812 */ /* 0x000fca00078e3cff */
[----:B------:R-:W-:-:S04]  /*0140*/  IMAD R2, R2, 0x4182bed5, RZ ;  /* 0x4182bed502027824 */ /* 0x000fc800078e02ff */
[C---:B------:R-:W-:Y:S01]  /*0150*/  VIADD R4, R2.reuse, 0xd9f6dc18 ;  /* 0xd9f6dc1802047836 */ /* 0x040fe20000000000 */
[C---:B------:R-:W-:Y:S01]  /*0160*/  LOP3.LUT R8, R2.reuse, 0x159a55e5, RZ, 0x3c, !PT ;  /* 0x159a55e502087812 */ /* 0x040fe200078e3cff */
[C---:B------:R-:W-:Y:S02]  /*0170*/  VIADD R5, R2.reuse, 0x75bcd15 ;  /* 0x075bcd1502057836 */ /* 0x040fe40000000000 */
[----:B------:R-:W-:Y:S02]  /*0180*/  VIADD R11, R2, 0x583f19 ;  /* 0x00583f19020b7836 */ /* 0x000fe40000000000 */
[----:B0-----:R0:W-:Y:S04]  /*0190*/  STG.E.64 desc[UR4][R6.64+0x8], R8 ;  /* 0x0000080806007986 */ /* 0x0011e8000c101b04 */
[----:B------:R0:W-:Y:S04]  /*01a0*/  STG.E.64 desc[UR4][R6.64], R4 ;  /* 0x0000000406007986 */ /* 0x0001e8000c101b04 */
[----:B------:R0:W-:Y:S01]  /*01b0*/  STG.E.64 desc[UR4][R6.64+0x10], R10 ;  /* 0x0000100a06007986 */ /* 0x0001e2000c101b04 */
[----:B------:R-:W-:Y:S05]  /*01c0*/  @!P0 BRA `(.L_x_29) ;  /* 0x0000000c003c8947 */ /* 0x000fea0003800000 */
[----:B------:R-:W-:-:S07]  /*01d0*/  CS2R R12, SRZ ;  /* 0x00000000000c7805 */ /* 0x000fce000001ff00 */
.L_x_35:
[----:B-1----:R-:W-:Y:S01]  /*01e0*/  LOP3.LUT R2, R0, 0x3, RZ, 0xc0, !PT ;  /* 0x0000000300027812 */ /* 0x002fe200078ec0ff */
[----:B------:R-:W-:Y:S03]  /*01f0*/  BSSY.RECONVERGENT B1, `(.L_x_30) ;  /* 0x00000c6000017945 */ /* 0x000fe60003800200 */
[----:B------:R-:W-:-:S04]  /*0200*/  ISETP.NE.U32.AND P0, PT, R2, RZ, PT ;  /* 0x000000ff0200720c */ /* 0x000fc80003f05070 */
[----:B------:R-:W-:-:S13]  /*0210*/  ISETP.NE.AND.EX P0, PT, RZ, RZ, PT, P0 ;  /* 0x000000ffff00720c */ /* 0x000fda0003f05300 */
[----:B------:R-:W-:Y:S05]  /*0220*/  @!P0 BRA `(.L_x_31) ;  /* 0x0000000c00088947 */ /* 0x000fea0003800000 */
[----:B0-----:R-:W0:Y:S01]  /*0230*/  LDC.64 R8, c[0x4][RZ] ;  /* 0x01000000ff087b82 */ /* 0x001e220000000a00 */
[----:B------:R-:W-:Y:S02]  /*0240*/  IMAD.MOV.U32 R14, RZ, RZ, RZ ;  /* 0x000000ffff0e7224 */ /* 0x000fe400078e00ff */
[----:B0-----:R-:W-:-:S07]  /*0250*/  IMAD.WIDE.U32 R8, R12, 0xc80, R8 ;  /* 0x00000c800c087825 */ /* 0x001fce00078e0008 */
.L_x_34:
[----:B-1----:R-:W-:Y:S01]  /*0260*/  IMAD.MOV.U32 R15, RZ, RZ, RZ ;  /* 0x000000ffff0f7224 */ /* 0x002fe200078e00ff */
[----:B------:R-:W-:Y:S01]  /*0270*/  CS2R R2, SRZ ;  /* 0x0000000000027805 */ /* 0x000fe2000001ff00 */
[----:B------:R-:W-:Y:S01]  /*0280*/  IMAD.MOV.U32 R17, RZ, RZ, RZ ;  /* 0x000000ffff117224 */ /* 0x000fe200078e00ff */
[----:B------:R-:W-:-:S07]  /*0290*/  CS2R R4, SRZ ;  /* 0x0000000000047805 */ /* 0x000fce000001ff00 */
.L_x_33:
[----:B------:R-:W-:-:S05]  /*02a0*/  IMAD.WIDE.U32 R10, R17, 0x4, R6 ;  /* 0x00000004110a7825 */ /* 0x000fca00078e0006 */
[----:B------:R0:W5:Y:S01]  /*02b0*/  LDG.E R16, desc[UR4][R10.64+0x4] ;  /* 0x000004040a107981 */ /* 0x000162000c1e1900 */
[----:B------:R-:W-:-:S07]  /*02c0*/  IMAD.MOV.U32 R19, RZ, RZ, RZ ;  /* 0x000000ffff137224 */ /* 0x000fce00078e00ff */
.L_x_32:
[----:B-----5:R-:W-:Y:S01]  /*02d0*/  SHF.R.U32.HI R24, RZ, R19, R16 ;  /* 0x00000013ff187219 */ /* 0x020fe20000011610 */
[----:B0-----:R-:W-:-:S03]  /*02e0*/  IMAD.SHL.U32 R10, R17, 0x20, RZ ;  /* 0x00000020110a7824 */ /* 0x001fc600078e00ff */
[----:B------:R-:W-:Y:S01]  /*02f0*/  LOP3.LUT R11, R24, 0x1, RZ, 0xc0, !PT ;  /* 0x00000001180b7812 */ /* 0x000fe200078ec0ff */
[----:B------:R-:W-:-:S03]  /*0300*/  IMAD.IADD R10, R10, 0x1, R19 ;  /* 0x000000010a0a7824 */ /* 0x000fc600078e0213 */
[----:B------:R-:W-:Y:S01]  /*0310*/  ISETP.NE.U32.AND P0, PT, R11, 0x1, PT ;  /* 0x000000010b00780c */ /* 0x000fe20003f05070 */
[----:B------:R-:W-:-:S03]  /*0320*/  IMAD R11, R10, 0x5, RZ ;  /* 0x000000050a0b7824 */ /* 0x000fc600078e02ff */
[----:B------:R-:W-:Y:S01]  /*0330*/  R2P PR, R24, 0x7e ;  /* 0x0000007e18007804 */ /* 0x000fe20000000000 */
[----:B------:R-:W-:-:S08]  /*0340*/  IMAD.WIDE.U32 R10, R11, 0x4, R8 ;  /* 0x000000040b0a7825 */ /* 0x000fd000078e0008 */
[----:B------:R-:W2:Y:S04]  /*0350*/  @!P0 LDG.E R18, desc[UR4][R10.64] ;  /* 0x000000040a128981 */ /* 0x000ea8000c1e1900 */
[----:B------:R-:W3:Y:S04]  /*0360*/  @!P0 LDG.E R20, desc[UR4][R10.64+0x10] ;  /* 0x000010040a148981 */ /* 0x000ee8000c1e1900 */
[----:B------:R-:W4:Y:S04]  /*0370*/  @P1 LDG.E R22, desc[UR4][R10.64+0x14] ;  /* 0x000014040a161981 */ /* 0x000f28000c1e1900 */
[----:B------:R-:W4:Y:S04]  /*0380*/  @P2 LDG.E R26, desc[UR4][R10.64+0x28] ;  /* 0x000028040a1a2981 */ /* 0x000f28000c1e1900 */
[----:B------:R-:W4:Y:S04]  /*0390*/  @!P0 LDG.E R21, desc[UR4][R10.64+0x4] ;  /* 0x000004040a158981 */ /* 0x000f28000c1e1900 */
[----:B------:R-:W4:Y:S04]  /*03a0*/  @!P0 LDG.E R23, desc[UR4][R10.64+0xc] ;  /* 0x00000c040a178981 */ /* 0x000f28000c1e1900 */
[----:B------:R-:W4:Y:S04]  /*03b0*/  @P1 LDG.E R25, desc[UR4][R10.64+0x18] ;  /* 0x000018040a191981 */ /* 0x000f28000c1e1900 */
[----:B------:R-:W4:Y:S04]  /*03c0*/  @P3 LDG.E R28, desc[UR4][R10.64+0x3c] ;  /* 0x00003c040a1c3981 */ /* 0x000f28000c1e1900 */
[----:B------:R-:W4:Y:S01]  /*03d0*/  @P6 LDG.E R27, desc[UR4][R10.64+0x7c] ;  /* 0x00007c040a1b6981 */ /* 0x000f22000c1e1900 */
[----:B--2---:R-:W-:-:S03]  /*03e0*/  @!P0 LOP3.LUT R15, R15, R18, RZ, 0x3c, !PT ;  /* 0x000000120f0f8212 */ /* 0x004fc600078e3cff */
[----:B------:R-:W2:Y:S01]  /*03f0*/  @!P0 LDG.E R18, desc[UR4][R10.64+0x8] ;  /* 0x000008040a128981 */ /* 0x000ea2000c1e1900 */
[----:B---3--:R-:W-:-:S03]  /*0400*/  @!P0 LOP3.LUT R3, R3, R20, RZ, 0x3c, !PT ;  /* 0x0000001403038212 */ /* 0x008fc600078e3cff */
[----:B------:R-:W3:Y:S01]  /*0410*/  @P1 LDG.E R20, desc[UR4][R10.64+0x24] ;  /* 0x000024040a141981 */ /* 0x000ee2000c1e1900 */
[----:B----4-:R-:W-:-:S03]  /*0420*/  @P1 LOP3.LUT R15, R15, R22, RZ, 0x3c, !PT ;  /* 0x000000160f0f1212 */ /* 0x010fc600078e3cff */
[----:B------:R-:W4:Y:S01]  /*0430*/  @P2 LDG.E R22, desc[UR4][R10.64+0x38] ;  /* 0x000038040a162981 */ /* 0x000f22000c1e1900 */
[----:B------:R-:W-:-:S03]  /*0440*/  @P2 LOP3.LUT R15, R15, R26, RZ, 0x3c, !PT ;  /* 0x0000001a0f0f2212 */ /* 0x000fc600078e3cff */
[----:B------:R-:W4:Y:S01]  /*0450*/  @P4 LDG.E R26, desc[UR4][R10.64+0x50] ;  /* 0x000050040a1a4981 */ /* 0x000f22000c1e1900 */
[----:B------:R-:W-:-:S03]  /*0460*/  @!P0 LOP3.LUT R4, R4, R21, RZ, 0x3c, !PT ;  /* 0x0000001504048212 */ /* 0x000fc600078e3cff */
[----:B------:R-:W4:Y:S01]  /*0470*/  @P1 LDG.E R21, desc[UR4][R10.64+0x20] ;  /* 0x000020040a151981 */ /* 0x000f22000c1e1900 */
[----:B------:R-:W-:-:S03]  /*0480*/  @!P0 LOP3.LUT R2, R2, R23, RZ, 0x3c, !PT ;  /* 0x0000001702028212 */ /* 0x000fc600078e3cff */
[----:B------:R-:W4:Y:S01]  /*0490*/  @P2 LDG.E R23, desc[UR4][R10.64+0x2c] ;  /* 0x00002c040a172981 */ /* 0x000f22000c1e1900 */
[----:B------:R-:W-:-:S03]  /*04a0*/  @P1 LOP3.LUT R4, R4, R25, RZ, 0x3c, !PT ;  /* 0x0000001904041212 */ /* 0x000fc600078e3cff */
[----:B------:R-:W4:Y:S01]  /*04b0*/  @P2 LDG.E R25, desc[UR4][R10.64+0x34] ;  /* 0x000034040a192981 */ /* 0x000f22000c1e1900 */
[----:B--2---:R-:W-:-:S03]  /*04c0*/  @!P0 LOP3.LUT R5, R5, R18, RZ, 0x3c, !PT ;  /* 0x0000001205058212 */ /* 0x004fc600078e3cff */
[----:B------:R-:W2:Y:S01]  /*04d0*/  @P1 LDG.E R18, desc[UR4][R10.64+0x1c] ;  /* 0x00001c040a121981 */ /* 0x000ea2000c1e1900 */
[----:B---3--:R-:W-:-:S03]  /*04e0*/  @P1 LOP3.LUT R3, R3, R20, RZ, 0x3c, !PT ;  /* 0x0000001403031212 */ /* 0x008fc600078e3cff */
[----:B------:R-:W3:Y:S01]  /*04f0*/  @P2 LDG.E R20, desc[UR4][R10.64+0x30] ;  /* 0x000030040a142981 */ /* 0x000ee2000c1e1900 */
[----:B----4-:R-:W-:-:S03]  /*0500*/  @P2 LOP3.LUT R3, R3, R22, RZ, 0x3c, !PT ;  /* 0x0000001603032212 */ /* 0x010fc600078e3cff */
[----:B------:R-:W4:Y:S01]  /*0510*/  @P3 LDG.E R22, desc[UR4][R10.64+0x4c] ;  /* 0x00004c040a163981 */ /* 0x000f22000c1e1900 */
[----:B------:R-:W-:-:S04]  /*0520*/  @P3 LOP3.LUT R15, R15, R28, RZ, 0x3c, !PT ;  /* 0x0000001c0f0f3212 */ /* 0x000fc800078e3cff */
[----:B------:R-:W-:Y:S02]  /*0530*/  @P4 LOP3.LUT R15, R15, R26, RZ, 0x3c, !PT ;  /* 0x0000001a0f0f4212 */ /* 0x000fe400078e3cff */
[----:B------:R-:W-:Y:S01]  /*0540*/  @P1 LOP3.LUT R2, R2, R21, RZ, 0x3c, !PT ;  /* 0x0000001502021212 */ /* 0x000fe200078e3cff */
[----:B------:R-:W4:Y:S04]  /*0550*/  @P5 LDG.E R26, desc[UR4][R10.64+0x64] ;  /* 0x000064040a1a5981 */ /* 0x000f28000c1e1900 */
[----:B------:R-:W4:Y:S01]  /*0560*/  @P3 LDG.E R21, desc[UR4][R10.64+0x40] ;  /* 0x000040040a153981 */ /* 0x000f22000c1e1900 */
[----:B------:R-:W-:Y:S02]  /*0570*/  @P2 LOP3.LUT R4, R4, R23, RZ, 0x3c, !PT ;  /* 0x0000001704042212 */ /* 0x000fe400078e3cff */
[----:B------:R-:W-:Y:S01]  /*0580*/  @P2 LOP3.LUT R2, R2, R25, RZ, 0x3c, !PT ;  /* 0x0000001902022212 */ /* 0x000fe200078e3cff */
[----:B------:R-:W4:Y:S04]  /*0590*/  @P3 LDG.E R23, desc[UR4][R10.64+0x48] ;  /* 0x000048040a173981 */ /* 0x000f28000c1e1900 */
[----:B------:R-:W4:Y:S01]  /*05a0*/  @P4 LDG.E R25, desc[UR4][R10.64+0x54] ;  /* 0x000054040a194981 */ /* 0x000f22000c1e1900 */
[----:B--2---:R-:W-:-:S03]  /*05b0*/  @P1 LOP3.LUT R5, R5, R18, RZ, 0x3c, !PT ;  /* 0x0000001205051212 */ /* 0x004fc600078e3cff */
[----:B------:R-:W2:Y:S01]  /*05c0*/  @P3 LDG.E R18, desc[UR4][R10.64+0x44] ;  /* 0x000044040a123981 */ /* 0x000ea2000c1e1900 */
[----:B---3--:R-:W-:-:S03]  /*05d0*/  @P2 LOP3.LUT R5, R5, R20, RZ, 0x3c, !PT ;  /* 0x0000001405052212 */ /* 0x008fc600078e3cff */
[----:B------:R-:W3:Y:S01]  /*05e0*/  @P4 LDG.E R20, desc[UR4][R10.64+0x58] ;  /* 0x000058040a144981 */ /* 0x000ee2000c1e1900 */
[----:B----4-:R-:W-:-:S03]  /*05f0*/  @P3 LOP3.LUT R3, R3, R22, RZ, 0x3c, !PT ;  /* 0x0000001603033212 */ /* 0x010fc600078e3cff */
[----:B------:R-:W4:Y:S01]  /*0600*/  @P4 LDG.E R22, desc[UR4][R10.64+0x60] ;  /* 0x000060040a164981 */ /* 0x000f22000c1e1900 */
[----:B------:R-:W-:Y:S02]  /*0610*/  LOP3.LUT P0, RZ, R24, 0x80, RZ, 0xc0, !PT ;  /* 0x0000008018ff7812 */ /* 0x000fe4000780c0ff */
[----:B------:R-:W-:Y:S02]  /*0620*/  @P5 LOP3.LUT R15, R15, R26, RZ, 0x3c, !PT ;  /* 0x0000001a0f0f5212 */ /* 0x000fe400078e3cff */
[----:B------:R-:W4:Y:S01]  /*0630*/  @P6 LDG.E R26, desc[UR4][R10.64+0x78] ;  /* 0x000078040a1a6981 */ /* 0x000f22000c1e1900 */
[----:B------:R-:W-:-:S03]  /*0640*/  @P3 LOP3.LUT R4, R4, R21, RZ, 0x3c, !PT ;  /* 0x0000001504043212 */ /* 0x000fc600078e3cff */
[----:B------:R-:W4:Y:S01]  /*0650*/  @P4 LDG.E R21, desc[UR4][R10.64+0x5c] ;  /* 0x00005c040a154981 */ /* 0x000f22000c1e1900 */
[----:B------:R-:W-:-:S03]  /*0660*/  @P3 LOP3.LUT R2, R2, R23, RZ, 0x3c, !PT ;  /* 0x0000001702023212 */ /* 0x000fc600078e3cff */
[----:B------:R-:W4:Y:S01]  /*0670*/  @P5 LDG.E R23, desc[UR4][R10.64+0x68] ;  /* 0x000068040a175981 */ /* 0x000f22000c1e1900 */
[----:B------:R-:W-:-:S03]  /*0680*/  @P4 LOP3.LUT R4, R4, R25, RZ, 0x3c, !PT ;  /* 0x0000001904044212 */ /* 0x000fc600078e3cff */
[----:B------:R-:W4:Y:S01]  /*0690*/  @P5 LDG.E R25, desc[UR4][R10.64+0x70] ;  /* 0x000070040a195981 */ /* 0x000f22000c1e1900 */
[----:B--2---:R-:W-:-:S03]  /*06a0*/  @P3 LOP3.LUT R5, R5, R18, RZ, 0x3c, !PT ;  /* 0x0000001205053212 */ /* 0x004fc600078e3cff */
[----:B------:R-:W2:Y:S01]  /*06b0*/  @P5 LDG.E R18, desc[UR4][R10.64+0x6c] ;  /* 0x00006c040a125981 */ /* 0x000ea2000c1e1900 */
[----:B---3--:R-:W-:-:S03]  /*06c0*/  @P4 LOP3.LUT R5, R5, R20, RZ, 0x3c, !PT ;  /* 0x0000001405054212 */ /* 0x008fc600078e3cff */
[----:B------:R-:W3:Y:S01]  /*06d0*/  @P5 LDG.E R20, desc[UR4][R10.64+0x74] ;  /* 0x000074040a145981 */ /* 0x000ee2000c1e1900 */
[----:B----4-:R-:W-:-:S03]  /*06e0*/  @P4 LOP3.LUT R3, R3, R22, RZ, 0x3c, !PT ;  /* 0x0000001603034212 */ /* 0x010fc600078e3cff */
[----:B------:R-:W4:Y:S01]  /*06f0*/  @P0 LDG.E R22, desc[UR4][R10.64+0x8c] ;  /* 0x00008c040a160981 */ /* 0x000f22000c1e1900 */
[----:B------:R-:W-:-:S03]  /*0700*/  @P6 LOP3.LUT R15, R15, R26, RZ, 0x3c, !PT ;  /* 0x0000001a0f0f6212 */ /* 0x000fc600078e3cff */
        /* <DEDUP_REMOVED lines=13> */
[----:B------:R-:W-:Y:S02]  /*07e0*/  @P6 LOP3.LUT R4, R4, R27, RZ, 0x3c, !PT ;  /* 0x0000001b04046212 */ /* 0x000fe400078e3cff */
[----:B------:R-:W-:Y:S02]  /*07f0*/  @P6 LOP3.LUT R2, R2, R21, RZ, 0x3c, !PT ;  /* 0x0000001502026212 */ /* 0x000fe400078e3cff */
[----:B------:R-:W-:Y:S02]  /*0800*/  @P0 LOP3.LUT R4, R4, R23, RZ, 0x3c, !PT ;  /* 0x0000001704040212 */ /* 0x000fe400078e3cff */
[----:B------:R-:W-:Y:S02]  /*0810*/  @P0 LOP3.LUT R2, R2, R25, RZ, 0x3c, !PT ;  /* 0x0000001902020212 */ /* 0x000fe400078e3cff */
[----:B--2---:R-:W-:Y:S02]  /*0820*/  @P6 LOP3.LUT R5, R5, R18, RZ, 0x3c, !PT ;  /* 0x0000001205056212 */ /* 0x004fe400078e3cff */
[----:B---3--:R-:W-:-:S02]  /*0830*/  @P6 LOP3.LUT R3, R3, R20, RZ, 0x3c, !PT ;  /* 0x0000001403036212 */ /* 0x008fc400078e3cff */
[----:B----4-:R-:W-:Y:S02]  /*0840*/  @P0 LOP3.LUT R5, R5, R22, RZ, 0x3c, !PT ;  /* 0x0000001605050212 */ /* 0x010fe400078e3cff */
[----:B------:R-:W-:Y:S02]  /*0850*/  @P0 LOP3.LUT R3, R3, R26, RZ, 0x3c, !PT ;  /* 0x0000001a03030212 */ /* 0x000fe400078e3cff */
[----:B------:R-:W-:-:S13]  /*0860*/  R2P PR, R24.B1, 0x7f ;  /* 0x0000007f18007804 */ /* 0x000fda0000001000 */
[----:B------:R-:W2:Y:S04]  /*0870*/  @P0 LDG.E R18, desc[UR4][R10.64+0xa0] ;  /* 0x0000a0040a120981 */ /* 0x000ea8000c1e1900 */
[----:B------:R-:W3:Y:S04]  /*0880*/  @P1 LDG.E R22, desc[UR4][R10.64+0xb4] ;  /* 0x0000b4040a161981 */ /* 0x000ee8000c1e1900 */
[----:B------:R-:W4:Y:S04]  /*0890*/  @P2 LDG.E R26, desc[UR4][R10.64+0xc8] ;  /* 0x0000c8040a1a2981 */ /* 0x000f28000c1e1900 */
[----:B------:R-:W4:Y:S04]  /*08a0*/  @P3 LDG.E R28, desc[UR4][R10.64+0xdc] ;  /* 0x0000dc040a1c3981 */ /* 0x000f28000c1e1900 */
[----:B------:R-:W4:Y:S04]  /*08b0*/  @P0 LDG.E R23, desc[UR4][R10.64+0xa4] ;  /* 0x0000a4040a170981 */ /* 0x000f28000c1e1900 */
[----:B------:R-:W4:Y:S04]  /*08c0*/  @P0 LDG.E R20, desc[UR4][R10.64+0xa8] ;  /* 0x0000a8040a140981 */ /* 0x000f28000c1e1900 */
[----:B------:R-:W4:Y:S04]  /*08d0*/  @P4 LDG.E R25, desc[UR4][R10.64+0xf0] ;  /* 0x0000f0040a194981 */ /* 0x000f28000c1e1900 */
        /* <DEDUP_REMOVED lines=21> */
[----:B------:R-:W-:Y:S02]  /*0a30*/  LOP3.LUT P0, RZ, R24, 0x8000, RZ, 0xc0, !PT ;  /* 0x0000800018ff7812 */ /* 0x000fe4000780c0ff */
[----:B----4-:R-:W-:Y:S01]  /*0a40*/  @P5 LOP3.LUT R15, R15, R26, RZ, 0x3c, !PT ;  /* 0x0000001a0f0f5212 */ /* 0x010fe200078e3cff */
[----:B------:R-:W4:Y:S04]  /*0a50*/  @P3 LDG.E R24, desc[UR4][R10.64+0xe4] ;  /* 0x0000e4040a183981 */ /* 0x000f28000c1e1900 */
[----:B------:R-:W2:Y:S01]  /*0a60*/  @P6 LDG.E R26, desc[UR4][R10.64+0x118] ;  /* 0x000118040a1a6981 */ /* 0x000ea2000c1e1900 */
        /* <DEDUP_REMOVED lines=8> */
[----:B---3--:R-:W-:-:S03]  /*0af0*/  @P2 LOP3.LUT R3, R3, R22, RZ, 0x3c, !PT ;  /* 0x0000001603032212 */ /* 0x008fc600078e3cff */
[----:B------:R-:W3:Y:S01]  /*0b00*/  @P4 LDG.E R22, desc[UR4][R10.64+0x100] ;  /* 0x000100040a164981 */ /* 0x000ee2000c1e1900 */
[----:B--2---:R-:W-:-:S03]  /*0b10*/  @P6 LOP3.LUT R15, R15, R26, RZ, 0x3c, !PT ;  /* 0x0000001a0f0f6212 */ /* 0x004fc600078e3cff */
[----:B------:R-:W2:Y:S01]  /*0b20*/  @P0 LDG.E R26, desc[UR4][R10.64+0x12c] ;  /* 0x00012c040a1a0981 */ /* 0x000ea2000c1e1900 */
[----:B----4-:R-:W-:-:S03]  /*0b30*/  @P2 LOP3.LUT R2, R2, R23, RZ, 0x3c, !PT ;  /* 0x0000001702022212 */ /* 0x010fc600078e3cff */
[----:B------:R-:W4:Y:S01]  /*0b40*/  @P4 LDG.E R23, desc[UR4][R10.64+0xfc] ;  /* 0x0000fc040a174981 */ /* 0x000f22000c1e1900 */
[----:B------:R-:W-:-:S03]  /*0b50*/  @P2 LOP3.LUT R5, R5, R20, RZ, 0x3c, !PT ;  /* 0x0000001405052212 */ /* 0x000fc600078e3cff */
[----:B------:R-:W4:Y:S01]  /*0b60*/  @P4 LDG.E R20, desc[UR4][R10.64+0xf8] ;  /* 0x0000f8040a144981 */ /* 0x000f22000c1e1900 */
[----:B------:R-:W-:Y:S02]  /*0b70*/  @P3 LOP3.LUT R2, R2, R27, RZ, 0x3c, !PT ;  /* 0x0000001b02023212 */ /* 0x000fe400078e3cff */
[----:B------:R-:W-:Y:S01]  /*0b80*/  @P3 LOP3.LUT R4, R4, R25, RZ, 0x3c, !PT ;  /* 0x0000001904043212 */ /* 0x000fe200078e3cff */
[----:B------:R-:W4:Y:S01]  /*0b90*/  @P5 LDG.E R27, desc[UR4][R10.64+0x110] ;  /* 0x000110040a1b5981 */ /* 0x000f22000c1e1900 */
[----:B------:R-:W-:-:S03]  /*0ba0*/  @P3 LOP3.LUT R5, R5, R24, RZ, 0x3c, !PT ;  /* 0x0000001805053212 */ /* 0x000fc600078e3cff */
[----:B------:R-:W4:Y:S04]  /*0bb0*/  @P5 LDG.E R25, desc[UR4][R10.64+0x108] ;  /* 0x000108040a195981 */ /* 0x000f28000c1e1900 */
        /* <DEDUP_REMOVED lines=19> */
[----:B------:R-:W-:-:S05]  /*0cf0*/  VIADD R19, R19, 0x10 ;  /* 0x0000001013137836 */ /* 0x000fca0000000000 */
[----:B------:R-:W-:Y:S02]  /*0d00*/  ISETP.NE.AND P1, PT, R19, 0x20, PT ;  /* 0x000000201300780c */ /* 0x000fe40003f25270 */
[----:B------:R-:W-:Y:S02]  /*0d10*/  @P5 LOP3.LUT R3, R3, R18, RZ, 0x3c, !PT ;  /* 0x0000001203035212 */ /* 0x000fe400078e3cff */
[----:B------:R-:W-:Y:S02]  /*0d20*/  @P6 LOP3.LUT R4, R4, R21, RZ, 0x3c, !PT ;  /* 0x0000001504046212 */ /* 0x000fe400078e3cff */
[----:B---3--:R-:W-:-:S04]  /*0d30*/  @P6 LOP3.LUT R3, R3, R22, RZ, 0x3c, !PT ;  /* 0x0000001603036212 */ /* 0x008fc800078e3cff */
[----:B--2---:R-:W-:Y:S02]  /*0d40*/  @P0 LOP3.LUT R3, R3, R26, RZ, 0x3c, !PT ;  /* 0x0000001a03030212 */ /* 0x004fe400078e3cff */
[----:B----4-:R-:W-:Y:S02]  /*0d50*/  @P6 LOP3.LUT R2, R2, R23, RZ, 0x3c, !PT ;  /* 0x0000001702026212 */ /* 0x010fe400078e3cff */
[----:B------:R-:W-:Y:S02]  /*0d60*/  @P6 LOP3.LUT R5, R5, R20, RZ, 0x3c, !PT ;  /* 0x0000001405056212 */ /* 0x000fe400078e3cff */
[----:B------:R-:W-:Y:S02]  /*0d70*/  @P0 LOP3.LUT R2, R2, R27, RZ, 0x3c, !PT ;  /* 0x0000001b02020212 */ /* 0x000fe400078e3cff */
[----:B------:R-:W-:Y:S02]  /*0d80*/  @P0 LOP3.LUT R4, R4, R25, RZ, 0x3c, !PT ;  /* 0x0000001904040212 */ /* 0x000fe400078e3cff */
[----:B------:R-:W-:Y:S01]  /*0d90*/  @P0 LOP3.LUT R5, R5, R24, RZ, 0x3c, !PT ;  /* 0x0000001805050212 */ /* 0x000fe200078e3cff */
[----:B------:R-:W-:Y:S06]  /*0da0*/  @P1 BRA `(.L_x_32) ;  /* 0xfffffff400481947 */ /* 0x000fec000383ffff */
[----:B------:R-:W-:-:S05]  /*0db0*/  VIADD R17, R17, 0x1 ;  /* 0x0000000111117836 */ /* 0x000fca0000000000 */
[----:B------:R-:W-:-:S13]  /*0dc0*/  ISETP.NE.AND P0, PT, R17, 0x5, PT ;  /* 0x000000051100780c */ /* 0x000fda0003f05270 */
[----:B------:R-:W-:Y:S05]  /*0dd0*/  @P0 BRA `(.L_x_33) ;  /* 0xfffffff400300947 */ /* 0x000fea000383ffff */
[----:B------:R1:W-:Y:S01]  /*0de0*/  STG.E.64 desc[UR4][R6.64+0x8], R4 ;  /* 0x0000080406007986 */ /* 0x0003e2000c101b04 */
[----:B------:R-:W-:Y:S01]  /*0df0*/  VIADD R14, R14, 0x1 ;  /* 0x000000010e0e7836 */ /* 0x000fe20000000000 */
[----:B------:R-:W-:Y:S02]  /*0e00*/  LOP3.LUT R11, R0, 0x3, RZ, 0xc0, !PT ;  /* 0x00000003000b7812 */ /* 0x000fe400078ec0ff */
[----:B------:R1:W-:Y:S02]  /*0e10*/  STG.E.64 desc[UR4][R6.64+0x10], R2 ;  /* 0x0000100206007986 */ /* 0x0003e4000c101b04 */
[----:B------:R-:W-:Y:S02]  /*0e20*/  ISETP.GE.U32.AND P0, PT, R14, R11, PT ;  /* 0x0000000b0e00720c */ /* 0x000fe40003f06070 */
[----:B------:R1:W-:Y:S11]  /*0e30*/  STG.E desc[UR4][R6.64+0x4], R15 ;  /* 0x0000040f06007986 */ /* 0x0003f6000c101904 */
[----:B------:R-:W-:Y:S05]  /*0e40*/  @!P0 BRA `(.L_x_34) ;  /* 0xfffffff400048947 */ /* 0x000fea000383ffff */
.L_x_31:
[----:B------:R-:W-:Y:S05]  /*0e50*/  BSYNC.RECONVERGENT B1 ;  /* 0x0000000000017941 */ /* 0x000fea0003800200 */
.L_x_30:
[----:B------:R-:W-:Y:S01]  /*0e60*/  ISETP.GT.U32.AND P0, PT, R0, 0x3, PT ;  /* 0x000000030000780c */ /* 0x000fe20003f04070 */
[----:B------:R-:W-:Y:S01]  /*0e70*/  VIADD R12, R12, 0x1 ;  /* 0x000000010c0c7836 */ /* 0x000fe20000000000 */
[--C-:B------:R-:W-:Y:S02]  /*0e80*/  SHF.R.U64 R0, R0, 0x2, R13.reuse ;  /* 0x0000000200007819 */ /* 0x100fe4000000120d */
[----:B------:R-:W-:Y:S02]  /*0e90*/  ISETP.GT.U32.AND.EX P0, PT, R13, RZ, PT, P0 ;  /* 0x000000ff0d00720c */ /* 0x000fe40003f04100 */
[----:B------:R-:W-:-:S11]  /*0ea0*/  SHF.R.U32.HI R13, RZ, 0x2, R13 ;  /* 0x00000002ff0d7819 */ /* 0x000fd6000001160d */
[----:B------:R-:W-:Y:S05]  /*0eb0*/  @P0 BRA `(.L_x_35) ;  /* 0xfffffff000c80947 */ /* 0x000fea000383ffff */
.L_x_29:
[----:B------:R-:W-:Y:S05]  /*0ec0*/  BSYNC.RECONVERGENT B0 ;  /* 0x0000000000007941 */ /* 0x000fea0003800200 */
.L_x_28:
[----:B------:R-:W-:Y:S04]  /*0ed0*/  STG.E.64 desc[UR4][R6.64+0x18], RZ ;  /* 0x000018ff06007986 */ /* 0x000fe8000c101b04 */
[----:B------:R-:W-:Y:S04]  /*0ee0*/  STG.E desc[UR4][R6.64+0x20], RZ ;  /* 0x000020ff06007986 */ /* 0x000fe8000c101904 */
[----:B------:R-:W-:Y:S01]  /*0ef0*/  STG.E.64 desc[UR4][R6.64+0x28], RZ ;  /* 0x000028ff06007986 */ /* 0x000fe2000c101b04 */
[----:B------:R-:W-:Y:S05]  /*0f00*/  EXIT ;  /* 0x000000000000794d */ /* 0x000fea0003800000 */
.L_x_36:
        /* <DEDUP_REMOVED lines=15> */
.L_x_585:


//--------------------- .text._Z8NN_listsPfPiiif  --------------------------
	.section	.text._Z8NN_listsPfPiiif,"ax",@progbits
	.align	128
        .global         _Z8NN_listsPfPiiif
        .type           _Z8NN_listsPfPiiif,@function
        .size           _Z8NN_listsPfPiiif,(.L_x_586 - _Z8NN_listsPfPiiif)
        .other          _Z8NN_listsPfPiiif,@"STO_CUDA_ENTRY STV_DEFAULT"
_Z8NN_listsPfPiiif:
.text._Z8NN_listsPfPiiif:
[----:B------:R-:W-:Y:S01]  /*0000*/  LDC R1, c[0x0][0x37c] ;  /* 0x0000df00ff017b82 */ /* 0x000fe20000000800 */
[----:B------:R-:W0:Y:S07]  /*0010*/  S2R R3, SR_TID.X ;  /* 0x0000000000037919 */ /* 0x000e2e0000002100 */
[----:B------:R-:W0:Y:S01]  /*0020*/  S2UR UR4, SR_CTAID.X ;  /* 0x00000000000479c3 */ /* 0x000e220000002500 */
[----:B------:R-:W1:Y:S01]  /*0030*/  LDCU UR6, c[0x0][0x394] ;  /* 0x00007280ff0677ac */ /* 0x000e620008000800 */
[----:B------:R-:W2:Y:S01]  /*0040*/  S2R R5, SR_TID.Y ;  /* 0x0000000000057919 */ /* 0x000ea20000002200 */
[----:B------:R-:W3:Y:S05]  /*0050*/  LDCU UR16, c[0x0][0x390] ;  /* 0x00007200ff1077ac */ /* 0x000eea0008000800 */
[----:B------:R-:W0:Y:S08]  /*0060*/  LDC R0, c[0x0][0x360] ;  /* 0x0000d800ff007b82 */ /* 0x000e300000000800 */
[----:B------:R-:W2:Y:S08]  /*0070*/  S2UR UR5, SR_CTAID.Y ;  /* 0x00000000000579c3 */ /* 0x000eb00000002600 */
[----:B------:R-:W2:Y:S01]  /*0080*/  LDC R2, c[0x0][0x364] ;  /* 0x0000d900ff027b82 */ /* 0x000ea20000000800 */
[----:B0-----:R-:W-:-:S02]  /*0090*/  IMAD R0, R0, UR4, R3 ;  /* 0x0000000400007c24 */ /* 0x001fc4000f8e0203 */
[----:B--2---:R-:W-:-:S04]  /*00a0*/  IMAD R3, R2, UR5, R5 ;  /* 0x0000000502037c24 */ /* 0x004fc8000f8e0205 */
[----:B-1----:R-:W-:-:S05]  /*00b0*/  IMAD R0, R3, UR6, R0 ;  /* 0x0000000603007c24 */ /* 0x002fca000f8e0200 */
[----:B------:R-:W-:-:S13]  /*00c0*/  ISETP.GT.AND P0, PT, R0, 0x12b, PT ;  /* 0x0000012b0000780c */ /* 0x000fda0003f04270 */
[----:B---3--:R-:W-:Y:S05]  /*00d0*/  @P0 EXIT ;  /* 0x000000000000094d */ /* 0x008fea0003800000 */
[----:B------:R-:W0:Y:S01]  /*00e0*/  LDC.64 R6, c[0x0][0x380] ;  /* 0x0000e000ff067b82 */ /* 0x000e220000000a00 */
[----:B------:R-:W1:Y:S01]  /*00f0*/  LDCU.64 UR14, c[0x0][0x358] ;  /* 0x00006b00ff0e77ac */ /* 0x000e620008000a00 */
[----:B------:R-:W-:-:S04]  /*0100*/  IMAD R3, R0, 0x3, RZ ;  /* 0x0000000300037824 */ /* 0x000fc800078e02ff */
[----:B0-----:R-:W-:Y:S02]  /*0110*/  IMAD.WIDE R6, R3, 0x4, R6 ;  /* 0x0000000403067825 */ /* 0x001fe400078e0206 */
[----:B------:R-:W0:Y:S03]  /*0120*/  LDC R3, c[0x0][0x398] ;  /* 0x0000e600ff037b82 */ /* 0x000e260000000800 */
[----:B-1----:R-:W2:Y:S04]  /*0130*/  LDG.E R2, desc[UR14][R6.64] ;  /* 0x0000000e06027981 */ /* 0x002ea8000c1e1900 */
[----:B------:R-:W3:Y:S04]  /*0140*/  LDG.E R8, desc[UR14][R6.64+0x4] ;  /* 0x0000040e06087981 */ /* 0x000ee8000c1e1900 */
[----:B------:R-:W4:Y:S01]  /*0150*/  LDG.E R10, desc[UR14][R6.64+0x8] ;  /* 0x0000080e060a7981 */ /* 0x000f22000c1e1900 */
[----:B------:R-:W1:Y:S01]  /*0160*/  S2UR UR9, SR_CgaCtaId ;  /* 0x00000000000979c3 */ /* 0x000e620000008800 */
[----:B------:R-:W-:-:S02]  /*0170*/  UMOV UR4, 0x400 ;  /* 0x0000040000047882 */ /* 0x000fc40000000000 */
[----:B------:R-:W-:Y:S02]  /*0180*/  UIADD3 UR5, UPT, UPT, UR4, 0x960, URZ ;  /* 0x0000096004057890 */ /* 0x000fe4000fffe0ff */
[----:B------:R-:W-:Y:S02]  /*0190*/  UIADD3 UR6, UPT, UPT, UR4, 0x4b0, URZ ;  /* 0x000004b004067890 */ /* 0x000fe4000fffe0ff */
[----:B------:R-:W-:Y:S02]  /*01a0*/  UIADD3 UR7, UPT, UPT, UR4, 0x1770, URZ ;  /* 0x0000177004077890 */ /* 0x000fe4000fffe0ff */
[----:B------:R-:W-:Y:S01]  /*01b0*/  UIADD3 UR8, UPT, UPT, UR4, 0x12c0, URZ ;  /* 0x000012c004087890 */ /* 0x000fe2000fffe0ff */
[----:B0-----:R-:W-:Y:S01]  /*01c0*/  FADD R3, R3, R3 ;  /* 0x0000000303037221 */ /* 0x001fe20000000000 */
[----:B-1----:R-:W-:Y:S02]  /*01d0*/  ULEA UR17, UR9, UR4, 0x18 ;  /* 0x0000000409117291 */ /* 0x002fe4000f8ec0ff */
[----:B------:R-:W-:-:S02]  /*01e0*/  ULEA UR5, UR9, UR5, 0x18 ;  /* 0x0000000509057291 */ /* 0x000fc4000f8ec0ff */
[----:B------:R-:W-:Y:S02]  /*01f0*/  UIADD3 UR4, UPT, UPT, UR4, 0xe10, URZ ;  /* 0x00000e1004047890 */ /* 0x000fe4000fffe0ff */
[----:B------:R-:W-:Y:S02]  /*0200*/  ULEA UR6, UR9, UR6, 0x18 ;  /* 0x0000000609067291 */ /* 0x000fe4000f8ec0ff */
[----:B------:R-:W-:Y:S02]  /*0210*/  ULEA UR7, UR9, UR7, 0x18 ;  /* 0x0000000709077291 */ /* 0x000fe4000f8ec0ff */
[----:B------:R-:W-:Y:S02]  /*0220*/  ULEA UR8, UR9, UR8, 0x18 ;  /* 0x0000000809087291 */ /* 0x000fe4000f8ec0ff */
[----:B------:R-:W-:-:S03]  /*0230*/  ULEA UR9, UR9, UR4, 0x18 ;  /* 0x0000000409097291 */ /* 0x000fc6000f8ec0ff */
[----:B------:R-:W0:Y:S01]  /*0240*/  LDCU UR4, c[0x0][0x390] ;  /* 0x00007200ff0477ac */ /* 0x000e220008000800 */
[C---:B------:R-:W-:Y:S02]  /*0250*/  LEA R14, R0.reuse, UR8, 0x2 ;  /* 0x00000008000e7c11 */ /* 0x040fe4000f8e10ff */
[----:B------:R-:W-:Y:S01]  /*0260*/  LEA R16, R0, UR9, 0x2 ;  /* 0x0000000900107c11 */ /* 0x000fe2000f8e10ff */
[C-C-:B--2---:R-:W-:Y:S01]  /*0270*/  FADD R4, R2.reuse, -R3.reuse ;  /* 0x8000000302047221 */ /* 0x144fe20000000000 */
[----:B------:R-:W-:Y:S01]  /*0280*/  FADD R9, R2, R3 ;  /* 0x0000000302097221 */ /* 0x000fe20000000000 */
[C-C-:B---3--:R-:W-:Y:S01]  /*0290*/  FADD R2, -R3.reuse, R8.reuse ;  /* 0x0000000803027221 */ /* 0x148fe20000000100 */
[----:B------:R-:W-:-:S03]  /*02a0*/  FADD R12, R3, R8 ;  /* 0x00000008030c7221 */ /* 0x000fc60000000000 */
[----:B------:R-:W1:Y:S01]  /*02b0*/  F2I.TRUNC.NTZ R4, R4 ;  /* 0x0000000400047305 */ /* 0x000e62000020f100 */
[----:B----4-:R-:W-:-:S07]  /*02c0*/  FADD R8, -R3, R10 ;  /* 0x0000000a03087221 */ /* 0x010fce0000000100 */
[----:B------:R2:W3:Y:S08]  /*02d0*/  F2I.TRUNC.NTZ R5, R2 ;  /* 0x0000000200057305 */ /* 0x0004f0000020f100 */
[----:B------:R-:W-:Y:S01]  /*02e0*/  F2I.TRUNC.NTZ R11, R9 ;  /* 0x00000009000b7305 */ /* 0x000fe2000020f100 */
[----:B--2---:R-:W-:Y:S01]  /*02f0*/  FADD R2, R3, R10 ;  /* 0x0000000a03027221 */ /* 0x004fe20000000000 */
[----:B------:R-:W-:-:S02]  /*0300*/  LEA R3, R0, UR5, 0x2 ;  /* 0x0000000500037c11 */ /* 0x000fc4000f8e10ff */
[----:B------:R-:W-:-:S03]  /*0310*/  LEA R10, R0, UR17, 0x2 ;  /* 0x00000011000a7c11 */ /* 0x000fc6000f8e10ff */
[----:B-1----:R1:W-:Y:S01]  /*0320*/  STS [R3], R4 ;  /* 0x0000000403007388 */ /* 0x0023e20000000800 */
[----:B------:R2:W4:Y:S08]  /*0330*/  F2I.TRUNC.NTZ R9, R8 ;  /* 0x0000000800097305 */ /* 0x000530000020f100 */
[----:B------:R0:W1:Y:S01]  /*0340*/  F2I.TRUNC.NTZ R13, R12 ;  /* 0x0000000c000d7305 */ /* 0x000062000020f100 */
[----:B--2---:R-:W-:-:S05]  /*0350*/  LEA R8, R0, UR6, 0x2 ;  /* 0x0000000600087c11 */ /* 0x004fca000f8e10ff */
[----:B---3--:R2:W-:Y:S02]  /*0360*/  STS [R8], R5 ;  /* 0x0000000508007388 */ /* 0x0085e40000000800 */
[----:B------:R-:W3:Y:S01]  /*0370*/  F2I.TRUNC.NTZ R15, R2 ;  /* 0x00000002000f7305 */ /* 0x000ee2000020f100 */
[----:B0-----:R-:W-:Y:S01]  /*0380*/  LEA R12, R0, UR7, 0x2 ;  /* 0x00000007000c7c11 */ /* 0x001fe2000f8e10ff */
[----:B----4-:R2:W-:Y:S04]  /*0390*/  STS [R10], R9 ;  /* 0x000000090a007388 */ /* 0x0105e80000000800 */
[----:B------:R2:W-:Y:S04]  /*03a0*/  STS [R12], R11 ;  /* 0x0000000b0c007388 */ /* 0x0005e80000000800 */
[----:B-1----:R2:W-:Y:S04]  /*03b0*/  STS [R14], R13 ;  /* 0x0000000d0e007388 */ /* 0x0025e80000000800 */
[----:B---3--:R2:W-:Y:S01]  /*03c0*/  STS [R16], R15 ;  /* 0x0000000f10007388 */ /* 0x0085e20000000800 */
[----:B------:R-:W-:Y:S06]  /*03d0*/  BAR.SYNC.DEFER_BLOCKING 0x0 ;  /* 0x0000000000007b1d */ /* 0x000fec0000010000 */
[----:B------:R2:W5:Y:S04]  /*03e0*/  LDG.E R2, desc[UR14][R6.64] ;  /* 0x0000000e06027981 */ /* 0x000568000c1e1900 */
[----:B------:R2:W5:Y:S04]  /*03f0*/  LDG.E R3, desc[UR14][R6.64+0x4] ;  /* 0x0000040e06037981 */ /* 0x000568000c1e1900 */
[----:B------:R2:W5:Y:S01]  /*0400*/  LDG.E R4, desc[UR14][R6.64+0x8] ;  /* 0x0000080e06047981 */ /* 0x000562000c1e1900 */
[----:B------:R-:W-:-:S09]  /*0410*/  UISETP.GE.AND UP0, UPT, UR4, 0x1, UPT ;  /* 0x000000010400788c */ /* 0x000fd2000bf06270 */
[----:B--2---:R-:W-:Y:S05]  /*0420*/  BRA.U !UP0, `(.L_x_37) ;  /* 0x0000000d08807547 */ /* 0x004fea000b800000 */
[----:B------:R-:W-:Y:S01]  /*0430*/  IMAD.MOV R20, RZ, RZ, -R0 ;  /* 0x000000ffff147224 */ /* 0x000fe200078e0a00 */
[----:B------:R-:W-:Y:S01]  /*0440*/  UIADD3 UR4, UPT, UPT, -UR4, URZ, URZ ;  /* 0x000000ff04047290 */ /* 0x000fe2000fffe1ff */
[----:B------:R-:W-:Y:S02]  /*0450*/  IMAD.MOV.U32 R15, RZ, RZ, RZ ;  /* 0x000000ffff0f7224 */ /* 0x000fe400078e00ff */
[----:B------:R-:W-:Y:S02]  /*0460*/  IMAD.MOV.U32 R21, RZ, RZ, RZ ;  /* 0x000000ffff157224 */ /* 0x000fe400078e00ff */
[----:B------:R-:W-:-:S07]  /*0470*/  IMAD.MOV.U32 R25, RZ, RZ, RZ ;  /* 0x000000ffff197224 */ /* 0x000fce00078e00ff */
.L_x_59:
[----:B------:R-:W-:Y:S01]  /*0480*/  ISETP.NE.AND P0, PT, R20, RZ, PT ;  /* 0x000000ff1400720c */ /* 0x000fe20003f05270 */
[----:B------:R-:W-:Y:S01]  /*0490*/  UIADD3 UR4, UPT, UPT, UR4, 0x1, URZ ;  /* 0x0000000104047890 */ /* 0x000fe2000fffe0ff */
[----:B------:R-:W-:Y:S03]  /*04a0*/  BSSY.RECONVERGENT B0, `(.L_x_38) ;  /* 0x00000d4000007945 */ /* 0x000fe60003800200 */
[----:B------:R-:W-:-:S08]  /*04b0*/  UISETP.NE.AND UP0, UPT, UR4, URZ, UPT ;  /* 0x000000ff0400728c */ /* 0x000fd0000bf05270 */
[----:B------:R-:W-:Y:S05]  /*04c0*/  @!P0 BRA `(.L_x_39) ;  /* 0x0000000c00448947 */ /* 0x000fea0003800000 */
[----:B------:R-:W0:Y:S02]  /*04d0*/  LDC.64 R18, c[0x0][0x380] ;  /* 0x0000e000ff127b82 */ /* 0x000e240000000a00 */
[----:B0-----:R-:W-:-:S05]  /*04e0*/  IMAD.WIDE.U32 R18, R15, 0x4, R18 ;  /* 0x000000040f127825 */ /* 0x001fca00078e0012 */
[----:B------:R-:W2:Y:S04]  /*04f0*/  LDG.E R16, desc[UR14][R18.64+0x4] ;  /* 0x0000040e12107981 */ /* 0x000ea8000c1e1900 */
[----:B------:R-:W3:Y:S04]  /*0500*/  LDG.E R27, desc[UR14][R18.64] ;  /* 0x0000000e121b7981 */ /* 0x000ee8000c1e1900 */
[----:B------:R-:W4:Y:S01]  /*0510*/  LDG.E R29, desc[UR14][R18.64+0x8] ;  /* 0x0000080e121d7981 */ /* 0x000f22000c1e1900 */
[----:B------:R-:W-:Y:S01]  /*0520*/  ISETP.GT.AND P0, PT, R21, 0x9, PT ;  /* 0x000000091500780c */ /* 0x000fe20003f04270 */
[----:B--2--5:R-:W-:Y:S01]  /*0530*/  FADD R16, -R3, R16 ;  /* 0x0000001003107221 */ /* 0x024fe20000000100 */
[----:B---3--:R-:W-:-:S03]  /*0540*/  FADD R27, -R2, R27 ;  /* 0x0000001b021b7221 */ /* 0x008fc60000000100 */
[----:B------:R-:W-:Y:S01]  /*0550*/  FMUL R16, R16, R16 ;  /* 0x0000001010107220 */ /* 0x000fe20000400000 */
[----:B----4-:R-:W-:-:S03]  /*0560*/  FADD R29, -R4, R29 ;  /* 0x0000001d041d7221 */ /* 0x010fc60000000100 */
[----:B------:R-:W-:-:S04]  /*0570*/  FFMA R16, R27, R27, R16 ;  /* 0x0000001b1b107223 */ /* 0x000fc80000000010 */
[----:B------:R-:W-:Y:S01]  /*0580*/  FFMA R16, R29, R29, R16 ;  /* 0x0000001d1d107223 */ /* 0x000fe20000000010 */
[----:B------:R-:W-:Y:S06]  /*0590*/  @P0 BRA `(.L_x_40) ;  /* 0x00000000006c0947 */ /* 0x000fec0003800000 */
[----:B------:R-:W0:Y:S01]  /*05a0*/  LDC.64 R18, c[0x0][0x388] ;  /* 0x0000e200ff127b82 */ /* 0x000e220000000a00 */
[C---:B------:R-:W-:Y:S02]  /*05b0*/  IMAD.SHL.U32 R22, R21.reuse, 0x4, RZ ;  /* 0x0000000415167824 */ /* 0x040fe400078e00ff */
[----:B------:R-:W-:Y:S02]  /*05c0*/  IMAD R27, R0, 0xa, R21 ;  /* 0x0000000a001b7824 */ /* 0x000fe400078e0215 */
[----:B------:R-:W-:Y:S01]  /*05d0*/  VIADD R21, R21, 0x1 ;  /* 0x0000000115157836 */ /* 0x000fe20000000000 */
[C---:B------:R-:W-:Y:S02]  /*05e0*/  ISETP.EQ.AND P1, PT, R22.reuse, RZ, PT ;  /* 0x000000ff1600720c */ /* 0x040fe40003f22270 */
[C---:B------:R-:W-:Y:S02]  /*05f0*/  ISETP.EQ.AND P6, PT, R22.reuse, 0x4, PT ;  /* 0x000000041600780c */ /* 0x040fe40003fc2270 */
[----:B------:R-:W-:-:S02]  /*0600*/  ISETP.EQ.AND P5, PT, R22, 0x8, PT ;  /* 0x000000081600780c */ /* 0x000fc40003fa2270 */
[C---:B------:R-:W-:Y:S02]  /*0610*/  ISETP.EQ.AND P0, PT, R22.reuse, 0xc, PT ;  /* 0x0000000c1600780c */ /* 0x040fe40003f02270 */
[C---:B------:R-:W-:Y:S02]  /*0620*/  ISETP.EQ.AND P4, PT, R22.reuse, 0x10, PT ;  /* 0x000000101600780c */ /* 0x040fe40003f82270 */
[C---:B------:R-:W-:Y:S02]  /*0630*/  ISETP.EQ.AND P3, PT, R22.reuse, 0x14, PT ;  /* 0x000000141600780c */ /* 0x040fe40003f62270 */
[C---:B------:R-:W-:Y:S01]  /*0640*/  ISETP.EQ.AND P2, PT, R22.reuse, 0x18, PT ;  /* 0x000000181600780c */ /* 0x040fe20003f42270 */
[--C-:B------:R-:W-:Y:S01]  /*0650*/  @P1 IMAD.MOV.U32 R5, RZ, RZ, R16.reuse ;  /* 0x000000ffff051224 */ /* 0x100fe200078e0010 */
[C---:B------:R-:W-:Y:S01]  /*0660*/  ISETP.EQ.AND P1, PT, R22.reuse, 0x1c, PT ;  /* 0x0000001c1600780c */ /* 0x040fe20003f22270 */
[--C-:B------:R-:W-:Y:S01]  /*0670*/  @P6 IMAD.MOV.U32 R6, RZ, RZ, R16.reuse ;  /* 0x000000ffff066224 */ /* 0x100fe200078e0010 */
[C---:B------:R-:W-:Y:S01]  /*0680*/  ISETP.EQ.AND P6, PT, R22.reuse, 0x20, PT ;  /* 0x000000201600780c */ /* 0x040fe20003fc2270 */
[----:B------:R-:W-:Y:S01]  /*0690*/  @P5 IMAD.MOV.U32 R7, RZ, RZ, R16 ;  /* 0x000000ffff075224 */ /* 0x000fe200078e0010 */
[----:B------:R-:W-:Y:S01]  /*06a0*/  ISETP.EQ.AND P5, PT, R22, 0x24, PT ;  /* 0x000000241600780c */ /* 0x000fe20003fa2270 */
[----:B0-----:R-:W-:-:S04]  /*06b0*/  IMAD.WIDE R18, R27, 0x4, R18 ;  /* 0x000000041b127825 */ /* 0x001fc800078e0212 */
[--C-:B------:R-:W-:Y:S01]  /*06c0*/  @P0 IMAD.MOV.U32 R8, RZ, RZ, R16.reuse ;  /* 0x000000ffff080224 */ /* 0x100fe200078e0010 */
[----:B------:R1:W-:Y:S01]  /*06d0*/  STG.E desc[UR14][R18.64], R25 ;  /* 0x0000001912007986 */ /* 0x0003e2000c10190e */
[--C-:B------:R-:W-:Y:S02]  /*06e0*/  @P4 IMAD.MOV.U32 R9, RZ, RZ, R16.reuse ;  /* 0x000000ffff094224 */ /* 0x100fe400078e0010 */
[--C-:B------:R-:W-:Y:S02]  /*06f0*/  @P3 IMAD.MOV.U32 R10, RZ, RZ, R16.reuse ;  /* 0x000000ffff0a3224 */ /* 0x100fe400078e0010 */
[--C-:B------:R-:W-:Y:S02]  /*0700*/  @P2 IMAD.MOV.U32 R11, RZ, RZ, R16.reuse ;  /* 0x000000ffff0b2224 */ /* 0x100fe400078e0010 */
[--C-:B------:R-:W-:Y:S02]  /*0710*/  @P1 IMAD.MOV.U32 R12, RZ, RZ, R16.reuse ;  /* 0x000000ffff0c1224 */ /* 0x100fe400078e0010 */
[----:B------:R-:W-:-:S02]  /*0720*/  @P6 IMAD.MOV.U32 R13, RZ, RZ, R16 ;  /* 0x000000ffff0d6224 */ /* 0x000fc400078e0010 */
[----:B------:R-:W-:Y:S01]  /*0730*/  @P5 IMAD.MOV.U32 R14, RZ, RZ, R16 ;  /* 0x000000ffff0e5224 */ /* 0x000fe200078e0010 */
[----:B-1----:R-:W-:Y:S06]  /*0740*/  BRA `(.L_x_39) ;  /* 0x0000000800a47947 */ /* 0x002fec0003800000 */
.L_x_40:
[C---:B------:R-:W-:Y:S01]  /*0750*/  FSETP.GEU.AND P4, PT, R16.reuse, R5, PT ;  /* 0x000000051000720b */ /* 0x040fe20003f8e000 */
[----:B------:R-:W-:Y:S01]  /*0760*/  IMAD.MOV.U32 R22, RZ, RZ, 0x1 ;  /* 0x00000001ff167424 */ /* 0x000fe200078e00ff */
[C---:B------:R-:W-:Y:S01]  /*0770*/  FSETP.GEU.AND P5, PT, R16.reuse, R6, PT ;  /* 0x000000061000720b */ /* 0x040fe20003fae000 */
[----:B------:R-:W-:Y:S01]  /*0780*/  IMAD.MOV.U32 R18, RZ, RZ, 0x1 ;  /* 0x00000001ff127424 */ /* 0x000fe200078e00ff */
[----:B------:R-:W-:Y:S01]  /*0790*/  PRMT R19, RZ, 0x7610, R19 ;  /* 0x00007610ff137816 */ /* 0x000fe20000000013 */
[----:B------:R-:W-:Y:S01]  /*07a0*/  BSSY.RECONVERGENT B1, `(.L_x_41) ;  /* 0x0000014000017945 */ /* 0x000fe20003800200 */
[C---:B------:R-:W-:Y:S02]  /*07b0*/  FSETP.GEU.AND P2, PT, R16.reuse, R7, PT ;  /* 0x000000071000720b */ /* 0x040fe40003f4e000 */
[C---:B------:R-:W-:Y:S02]  /*07c0*/  FSETP.GEU.AND P3, PT, R16.reuse, R8, PT ;  /* 0x000000081000720b */ /* 0x040fe40003f6e000 */
[----:B------:R-:W-:-:S02]  /*07d0*/  FSETP.GEU.AND P1, PT, R16, R9, PT ;  /* 0x000000091000720b */ /* 0x000fc40003f2e000 */
[C---:B------:R-:W-:Y:S01]  /*07e0*/  FSETP.GEU.AND P0, PT, R16.reuse, R10, PT ;  /* 0x0000000a1000720b */ /* 0x040fe20003f0e000 */
[----:B------:R-:W-:Y:S01]  /*07f0*/  @!P4 FADD R17, -R16, R5 ;  /* 0x000000051011c221 */ /* 0x000fe20000000100 */
[----:B------:R-:W-:Y:S01]  /*0800*/  @!P4 IMAD.MOV.U32 R23, RZ, RZ, RZ ;  /* 0x000000ffff17c224 */ /* 0x000fe200078e00ff */
[----:B------:R-:W-:Y:S02]  /*0810*/  @!P4 PRMT R19, R22, 0x7610, R19 ;  /* 0x000076101613c816 */ /* 0x000fe40000000013 */
[----:B------:R-:W-:Y:S01]  /*0820*/  @!P4 PRMT R18, RZ, 0x7610, R18 ;  /* 0x00007610ff12c816 */ /* 0x000fe20000000012 */
[----:B------:R-:W-:Y:S02]  /*0830*/  IMAD.MOV.U32 R22, RZ, RZ, R23 ;  /* 0x000000ffff167224 */ /* 0x000fe400078e0017 */
[----:B------:R-:W-:Y:S01]  /*0840*/  IMAD.MOV.U32 R24, RZ, RZ, R17 ;  /* 0x000000ffff187224 */ /* 0x000fe200078e0011 */
[----:B------:R-:W-:Y:S06]  /*0850*/  @P5 BRA `(.L_x_42) ;  /* 0x0000000000205947 */ /* 0x000fec0003800000 */
[C---:B------:R-:W-:Y:S01]  /*0860*/  FSETP.GEU.AND P4, PT, R16.reuse, R5, PT ;  /* 0x000000051000720b */ /* 0x040fe20003f8e000 */
[----:B------:R-:W-:Y:S01]  /*0870*/  FADD R24, -R16, R6 ;  /* 0x0000000610187221 */ /* 0x000fe20000000100 */
[----:B------:R-:W-:Y:S01]  /*0880*/  IMAD.MOV.U32 R22, RZ, RZ, 0x1 ;  /* 0x00000001ff167424 */ /* 0x000fe200078e00ff */
[----:B------:R-:W-:Y:S01]  /*0890*/  PRMT R18, RZ, 0x7610, R18 ;  /* 0x00007610ff127816 */ /* 0x000fe20000000012 */
[----:B------:R-:W-:-:S09]  /*08a0*/  IMAD.MOV.U32 R19, RZ, RZ, 0x1 ;  /* 0x00000001ff137424 */ /* 0x000fd200078e00ff */
[----:B------:R-:W-:-:S04]  /*08b0*/  @!P4 FSETP.GEU.AND P5, PT, R24, R17, PT ;  /* 0x000000111800c20b */ /* 0x000fc80003fae000 */
[----:B------:R-:W-:Y:S02]  /*08c0*/  @!P4 SEL R22, R23, 0x1, P5 ;  /* 0x000000011716c807 */ /* 0x000fe40002800000 */
[----:B------:R-:W-:-:S07]  /*08d0*/  @!P4 FSEL R24, R24, R17, !P5 ;  /* 0x000000111818c208 */ /* 0x000fce0006800000 */
.L_x_42:
[----:B------:R-:W-:Y:S05]  /*08e0*/  BSYNC.RECONVERGENT B1 ;  /* 0x0000000000017941 */ /* 0x000fea0003800200 */
.L_x_41:
[----:B------:R-:W-:Y:S01]  /*08f0*/  BSSY.RECONVERGENT B1, `(.L_x_43) ;  /* 0x000000d000017945 */ /* 0x000fe20003800200 */
[----:B------:R-:W-:Y:S02]  /*0900*/  IMAD.MOV.U32 R17, RZ, RZ, R22 ;  /* 0x000000ffff117224 */ /* 0x000fe400078e0016 */
[----:B------:R-:W-:Y:S01]  /*0910*/  IMAD.MOV.U32 R23, RZ, RZ, R24 ;  /* 0x000000ffff177224 */ /* 0x000fe200078e0018 */
[----:B------:R-:W-:Y:S06]  /*0920*/  @P2 BRA `(.L_x_44) ;  /* 0x0000000000242947 */ /* 0x000fec0003800000 */
[----:B------:R-:W-:Y:S01]  /*0930*/  PRMT R17, R18, 0x9910, RZ ;  /* 0x0000991012117816 */ /* 0x000fe200000000ff */
[----:B------:R-:W-:Y:S01]  /*0940*/  FADD R23, -R16, R7 ;  /* 0x0000000710177221 */ /* 0x000fe20000000100 */
[----:B------:R-:W-:Y:S01]  /*0950*/  IMAD.MOV.U32 R19, RZ, RZ, 0x1 ;  /* 0x00000001ff137424 */ /* 0x000fe200078e00ff */
[----:B------:R-:W-:Y:S02]  /*0960*/  PRMT R18, RZ, 0x7610, R18 ;  /* 0x00007610ff127816 */ /* 0x000fe40000000012 */
[----:B------:R-:W-:Y:S01]  /*0970*/  ISETP.NE.AND P2, PT, R17, RZ, PT ;  /* 0x000000ff1100720c */ /* 0x000fe20003f45270 */
[----:B------:R-:W-:-:S12]  /*0980*/  IMAD.MOV.U32 R17, RZ, RZ, 0x2 ;  /* 0x00000002ff117424 */ /* 0x000fd800078e00ff */
[----:B------:R-:W-:-:S04]  /*0990*/  @!P2 FSETP.GEU.AND P4, PT, R23, R24, PT ;  /* 0x000000181700a20b */ /* 0x000fc80003f8e000 */
[----:B------:R-:W-:Y:S02]  /*09a0*/  @!P2 SEL R17, R22, 0x2, P4 ;  /* 0x000000021611a807 */ /* 0x000fe40002000000 */
[----:B------:R-:W-:-:S07]  /*09b0*/  @!P2 FSEL R23, R23, R24, !P4 ;  /* 0x000000181717a208 */ /* 0x000fce0006000000 */
.L_x_44:
[----:B------:R-:W-:Y:S05]  /*09c0*/  BSYNC.RECONVERGENT B1 ;  /* 0x0000000000017941 */ /* 0x000fea0003800200 */
.L_x_43:
[----:B------:R-:W-:Y:S01]  /*09d0*/  BSSY.RECONVERGENT B1, `(.L_x_45) ;  /* 0x000000d000017945 */ /* 0x000fe20003800200 */
[----:B------:R-:W-:Y:S02]  /*09e0*/  IMAD.MOV.U32 R22, RZ, RZ, R17 ;  /* 0x000000ffff167224 */ /* 0x000fe400078e0011 */
[----:B------:R-:W-:Y:S01]  /*09f0*/  IMAD.MOV.U32 R24, RZ, RZ, R23 ;  /* 0x000000ffff187224 */ /* 0x000fe200078e0017 */
[----:B------:R-:W-:Y:S06]  /*0a00*/  @P3 BRA `(.L_x_46) ;  /* 0x0000000000243947 */ /* 0x000fec0003800000 */
[----:B------:R-:W-:Y:S01]  /*0a10*/  PRMT R18, R18, 0x9910, RZ ;  /* 0x0000991012127816 */ /* 0x000fe200000000ff */
[----:B------:R-:W-:Y:S01]  /*0a20*/  FADD R24, -R16, R8 ;  /* 0x0000000810187221 */ /* 0x000fe20000000100 */
[----:B------:R-:W-:Y:S02]  /*0a30*/  IMAD.MOV.U32 R22, RZ, RZ, 0x3 ;  /* 0x00000003ff167424 */ /* 0x000fe400078e00ff */
[----:B------:R-:W-:Y:S01]  /*0a40*/  ISETP.NE.AND P3, PT, R18, RZ, PT ;  /* 0x000000ff1200720c */ /* 0x000fe20003f65270 */
[----:B------:R-:W-:Y:S01]  /*0a50*/  IMAD.MOV.U32 R19, RZ, RZ, 0x1 ;  /* 0x00000001ff137424 */ /* 0x000fe200078e00ff */
[----:B------:R-:W-:-:S11]  /*0a60*/  PRMT R18, RZ, 0x7610, R18 ;  /* 0x00007610ff127816 */ /* 0x000fd60000000012 */
[----:B------:R-:W-:-:S04]  /*0a70*/  @!P3 FSETP.GEU.AND P2, PT, R24, R23, PT ;  /* 0x000000171800b20b */ /* 0x000fc80003f4e000 */
[----:B------:R-:W-:Y:S02]  /*0a80*/  @!P3 SEL R22, R17, 0x3, P2 ;  /* 0x000000031116b807 */ /* 0x000fe40001000000 */
[----:B------:R-:W-:-:S07]  /*0a90*/  @!P3 FSEL R24, R24, R23, !P2 ;  /* 0x000000171818b208 */ /* 0x000fce0005000000 */
.L_x_46:
[----:B------:R-:W-:Y:S05]  /*0aa0*/  BSYNC.RECONVERGENT B1 ;  /* 0x0000000000017941 */ /* 0x000fea0003800200 */
.L_x_45:
[----:B------:R-:W-:Y:S01]  /*0ab0*/  BSSY.RECONVERGENT B1, `(.L_x_47) ;  /* 0x0000011000017945 */ /* 0x000fe20003800200 */
[C---:B------:R-:W-:Y:S01]  /*0ac0*/  FSETP.GEU.AND P2, PT, R16.reuse, R11, PT ;  /* 0x0000000b1000720b */ /* 0x040fe20003f4e000 */
[----:B------:R-:W-:Y:S01]  /*0ad0*/  IMAD.MOV.U32 R17, RZ, RZ, R22 ;  /* 0x000000ffff117224 */ /* 0x000fe200078e0016 */
[C---:B------:R-:W-:Y:S01]  /*0ae0*/  FSETP.GEU.AND P3, PT, R16.reuse, R12, PT ;  /* 0x0000000c1000720b */ /* 0x040fe20003f6e000 */
[----:B------:R-:W-:Y:S01]  /*0af0*/  IMAD.MOV.U32 R23, RZ, RZ, R24 ;  /* 0x000000ffff177224 */ /* 0x000fe200078e0018 */
[C---:B------:R-:W-:Y:S02]  /*0b00*/  FSETP.GEU.AND P4, PT, R16.reuse, R13, PT ;  /* 0x0000000d1000720b */ /* 0x040fe40003f8e000 */
[----:B------:R-:W-:Y:S01]  /*0b10*/  FSETP.GEU.AND P5, PT, R16, R14, PT ;  /* 0x0000000e1000720b */ /* 0x000fe20003fae000 */
[----:B------:R-:W-:-:S12]  /*0b20*/  @P1 BRA `(.L_x_48) ;  /* 0x0000000000241947 */ /* 0x000fd80003800000 */
        /* <DEDUP_REMOVED lines=9> */
.L_x_48:
[----:B------:R-:W-:Y:S05]  /*0bc0*/  BSYNC.RECONVERGENT B1 ;  /* 0x0000000000017941 */ /* 0x000fea0003800200 */
.L_x_47:
        /* <DEDUP_REMOVED lines=13> */
.L_x_50:
[----:B------:R-:W-:Y:S05]  /*0ca0*/  BSYNC.RECONVERGENT B1 ;  /* 0x0000000000017941 */ /* 0x000fea0003800200 */
.L_x_49:
        /* <DEDUP_REMOVED lines=13> */
.L_x_52:
[----:B------:R-:W-:Y:S05]  /*0d80*/  BSYNC.RECONVERGENT B1 ;  /* 0x0000000000017941 */ /* 0x000fea0003800200 */
.L_x_51:
        /* <DEDUP_REMOVED lines=13> */
.L_x_54:
[----:B------:R-:W-:Y:S05]  /*0e60*/  BSYNC.RECONVERGENT B1 ;  /* 0x0000000000017941 */ /* 0x000fea0003800200 */
.L_x_53:
[----:B------:R-:W-:Y:S01]  /*0e70*/  BSSY.RECONVERGENT B1, `(.L_x_55) ;  /* 0x000000d000017945 */ /* 0x000fe20003800200 */
[----:B------:R-:W-:Y:S02]  /*0e80*/  IMAD.MOV.U32 R26, RZ, RZ, R22 ;  /* 0x000000ffff1a7224 */ /* 0x000fe400078e0016 */
[----:B------:R-:W-:Y:S01]  /*0e90*/  IMAD.MOV.U32 R27, RZ, RZ, R24 ;  /* 0x000000ffff1b7224 */ /* 0x000fe200078e0018 */
[----:B------:R-:W-:Y:S06]  /*0ea0*/  @P4 BRA `(.L_x_56) ;  /* 0x0000000000244947 */ /* 0x000fec0003800000 */
[----:B------:R-:W-:Y:S01]  /*0eb0*/  PRMT R17, R18, 0x9910, RZ ;  /* 0x0000991012117816 */ /* 0x000fe200000000ff */
[----:B------:R-:W-:Y:S01]  /*0ec0*/  FADD R27, -R16, R13 ;  /* 0x0000000d101b7221 */ /* 0x000fe20000000100 */
[----:B------:R-:W-:Y:S01]  /*0ed0*/  IMAD.MOV.U32 R26, RZ, RZ, 0x8 ;  /* 0x00000008ff1a7424 */ /* 0x000fe200078e00ff */
[----:B------:R-:W-:Y:S01]  /*0ee0*/  PRMT R18, RZ, 0x7610, R18 ;  /* 0x00007610ff127816 */ /* 0x000fe20000000012 */
[----:B------:R-:W-:Y:S01]  /*0ef0*/  IMAD.MOV.U32 R19, RZ, RZ, 0x1 ;  /* 0x00000001ff137424 */ /* 0x000fe200078e00ff */
[----:B------:R-:W-:-:S13]  /*0f00*/  ISETP.NE.AND P1, PT, R17, RZ, PT ;  /* 0x000000ff1100720c */ /* 0x000fda0003f25270 */
[----:B------:R-:W-:-:S04]  /*0f10*/  @!P1 FSETP.GEU.AND P0, PT, R27, R24, PT ;  /* 0x000000181b00920b */ /* 0x000fc80003f0e000 */
[----:B------:R-:W-:Y:S02]  /*0f20*/  @!P1 SEL R26, R22, 0x8, P0 ;  /* 0x00000008161a9807 */ /* 0x000fe40000000000 */
[----:B------:R-:W-:-:S07]  /*0f30*/  @!P1 FSEL R27, R27, R24, !P0 ;  /* 0x000000181b1b9208 */ /* 0x000fce0004000000 */
.L_x_56:
[----:B------:R-:W-:Y:S05]  /*0f40*/  BSYNC.RECONVERGENT B1 ;  /* 0x0000000000017941 */ /* 0x000fea0003800200 */
.L_x_55:
[----:B------:R-:W-:Y:S01]  /*0f50*/  BSSY.RECONVERGENT B1, `(.L_x_57) ;  /* 0x000000c000017945 */ /* 0x000fe20003800200 */
[----:B------:R-:W-:Y:S02]  /*0f60*/  IMAD.MOV.U32 R23, RZ, RZ, R26 ;  /* 0x000000ffff177224 */ /* 0x000fe400078e001a */
[----:B------:R-:W-:Y:S01]  /*0f70*/  IMAD.MOV.U32 R17, RZ, RZ, R27 ;  /* 0x000000ffff117224 */ /* 0x000fe200078e001b */
[----:B------:R-:W-:Y:S06]  /*0f80*/  @P5 BRA `(.L_x_58) ;  /* 0x0000000000205947 */ /* 0x000fec0003800000 */
[----:B------:R-:W-:Y:S01]  /*0f90*/  PRMT R17, R18, 0x9910, RZ ;  /* 0x0000991012117816 */ /* 0x000fe200000000ff */
[----:B------:R-:W-:Y:S02]  /*0fa0*/  IMAD.MOV.U32 R23, RZ, RZ, 0x9 ;  /* 0x00000009ff177424 */ /* 0x000fe400078e00ff */
[----:B------:R-:W-:Y:S01]  /*0fb0*/  IMAD.MOV.U32 R19, RZ, RZ, 0x1 ;  /* 0x00000001ff137424 */ /* 0x000fe200078e00ff */
[----:B------:R-:W-:Y:S01]  /*0fc0*/  ISETP.NE.AND P0, PT, R17, RZ, PT ;  /* 0x000000ff1100720c */ /* 0x000fe20003f05270 */
[----:B------:R-:W-:-:S12]  /*0fd0*/  FADD R17, -R16, R14 ;  /* 0x0000000e10117221 */ /* 0x000fd80000000100 */
[----:B------:R-:W-:-:S04]  /*0fe0*/  @!P0 FSETP.GEU.AND P1, PT, R17, R27, PT ;  /* 0x0000001b1100820b */ /* 0x000fc80003f2e000 */
[----:B------:R-:W-:Y:S02]  /*0ff0*/  @!P0 SEL R23, R26, 0x9, P1 ;  /* 0x000000091a178807 */ /* 0x000fe40000800000 */
[----:B------:R-:W-:-:S07]  /*1000*/  @!P0 FSEL R17, R17, R27, !P1 ;  /* 0x0000001b11118208 */ /* 0x000fce0004800000 */
.L_x_58:
[----:B------:R-:W-:Y:S05]  /*1010*/  BSYNC.RECONVERGENT B1 ;  /* 0x0000000000017941 */ /* 0x000fea0003800200 */
.L_x_57:
[----:B------:R-:W-:-:S04]  /*1020*/  PRMT R18, R19, 0x9910, RZ ;  /* 0x0000991013127816 */ /* 0x000fc800000000ff */
[----:B------:R-:W-:-:S13]  /*1030*/  ISETP.NE.AND P0, PT, R18, RZ, PT ;  /* 0x000000ff1200720c */ /* 0x000fda0003f05270 */
[----:B------:R-:W-:Y:S05]  /*1040*/  @!P0 BRA `(.L_x_39) ;  /* 0x0000000000648947 */ /* 0x000fea0003800000 */
[----:B------:R-:W0:Y:S01]  /*1050*/  LDC.64 R18, c[0x0][0x388] ;  /* 0x0000e200ff127b82 */ /* 0x000e220000000a00 */
[----:B------:R-:W-:Y:S02]  /*1060*/  IMAD.SHL.U32 R22, R23, 0x4, RZ ;  /* 0x0000000417167824 */ /* 0x000fe400078e00ff */
[----:B------:R-:W-:-:S03]  /*1070*/  IMAD R27, R0, 0xa, R23 ;  /* 0x0000000a001b7824 */ /* 0x000fc600078e0217 */
[C---:B------:R-:W-:Y:S02]  /*1080*/  ISETP.EQ.AND P1, PT, R22.reuse, RZ, PT ;  /* 0x000000ff1600720c */ /* 0x040fe40003f22270 */
[C---:B------:R-:W-:Y:S02]  /*1090*/  ISETP.EQ.AND P6, PT, R22.reuse, 0x4, PT ;  /* 0x000000041600780c */ /* 0x040fe40003fc2270 */
[C---:B------:R-:W-:Y:S02]  /*10a0*/  ISETP.EQ.AND P5, PT, R22.reuse, 0x8, PT ;  /* 0x000000081600780c */ /* 0x040fe40003fa2270 */
[C---:B------:R-:W-:Y:S02]  /*10b0*/  ISETP.EQ.AND P0, PT, R22.reuse, 0xc, PT ;  /* 0x0000000c1600780c */ /* 0x040fe40003f02270 */
[C---:B------:R-:W-:Y:S02]  /*10c0*/  ISETP.EQ.AND P4, PT, R22.reuse, 0x10, PT ;  /* 0x000000101600780c */ /* 0x040fe40003f82270 */
[----:B------:R-:W-:-:S02]  /*10d0*/  ISETP.EQ.AND P3, PT, R22, 0x14, PT ;  /* 0x000000141600780c */ /* 0x000fc40003f62270 */
        /* <DEDUP_REMOVED lines=15> */
[----:B------:R-:W-:-:S07]  /*11d0*/  @P5 IMAD.MOV.U32 R14, RZ, RZ, R16 ;  /* 0x000000ffff0e5224 */ /* 0x000fce00078e0010 */
.L_x_39:
[----:B------:R-:W-:Y:S05]  /*11e0*/  BSYNC.RECONVERGENT B0 ;  /* 0x0000000000007941 */ /* 0x000fea0003800200 */
.L_x_38:
[----:B0-----:R-:W-:Y:S02]  /*11f0*/  VIADD R25, R25, 0x1 ;  /* 0x0000000119197836 */ /* 0x001fe40000000000 */
[----:B------:R-:W-:Y:S02]  /*1200*/  VIADD R20, R20, 0x1 ;  /* 0x0000000114147836 */ /* 0x000fe40000000000 */
[----:B------:R-:W-:Y:S01]  /*1210*/  VIADD R15, R15, 0x3 ;  /* 0x000000030f0f7836 */ /* 0x000fe20000000000 */
[----:B------:R-:W-:Y:S06]  /*1220*/  BRA.U UP0, `(.L_x_59) ;  /* 0xfffffff100947547 */ /* 0x000fec000b83ffff */
.L_x_37:
[----:B------:R-:W0:Y:S02]  /*1230*/  LDCU UR6, c[0x0][0x390] ;  /* 0x00007200ff0677ac */ /* 0x000e240008000800 */
[----:B0-----:R-:W-:-:S06]  /*1240*/  UISETP.GE.AND UP0, UPT, UR6, 0x1, UPT ;  /* 0x000000010600788c */ /* 0x001fcc000bf06270 */
[----:B------:R-:W-:-:S13]  /*1250*/  PLOP3.LUT P0, PT, PT, PT, UP0, 0x80, 0x8 ;  /* 0x000000000008781c */ /* 0x000fda0003f0f008 */
[----:B------:R-:W-:Y:S05]  /*1260*/  @!P0 EXIT ;  /* 0x000000000000894d */ /* 0x000fea0003800000 */
[----:B------:R-:W0:Y:S01]  /*1270*/  S2UR UR12, SR_CgaCtaId ;  /* 0x00000000000c79c3 */ /* 0x000e220000008800 */
[----:B------:R-:W1:Y:S01]  /*1280*/  LDCU.64 UR4, c[0x0][0x380] ;  /* 0x00007000ff0477ac */ /* 0x000e620008000a00 */
[----:B------:R-:W-:Y:S01]  /*1290*/  IMAD.MOV R15, RZ, RZ, -R0 ;  /* 0x000000ffff0f7224 */ /* 0x000fe200078e0a00 */
[----:B------:R-:W-:Y:S01]  /*12a0*/  UMOV UR10, 0x400 ;  /* 0x00000400000a7882 */ /* 0x000fe20000000000 */
[----:B------:R-:W-:Y:S02]  /*12b0*/  USHF.L.U32 UR18, UR6, 0x1, URZ ;  /* 0x0000000106127899 */ /* 0x000fe400080006ff */
[----:B------:R-:W-:Y:S02]  /*12c0*/  UIADD3 UR11, UPT, UPT, UR10, 0x4b0, URZ ;  /* 0x000004b00a0b7890 */ /* 0x000fe4000fffe0ff */
[----:B------:R-:W-:Y:S02]  /*12d0*/  UIADD3 UR13, UPT, UPT, UR10, 0x960, URZ ;  /* 0x000009600a0d7890 */ /* 0x000fe4000fffe0ff */
[----:B------:R-:W-:-:S02]  /*12e0*/  UIMAD UR19, UR6, 0x3, URZ ;  /* 0x00000003061378a4 */ /* 0x000fc4000f8e02ff */
[----:B------:R-:W-:Y:S02]  /*12f0*/  USHF.L.U32 UR20, UR6, 0x2, URZ ;  /* 0x0000000206147899 */ /* 0x000fe400080006ff */
[----:B------:R-:W-:Y:S02]  /*1300*/  UIMAD UR21, UR6, 0x5, URZ ;  /* 0x00000005061578a4 */ /* 0x000fe4000f8e02ff */
[----:B------:R-:W-:Y:S02]  /*1310*/  UIMAD UR22, UR6, 0x6, URZ ;  /* 0x00000006061678a4 */ /* 0x000fe4000f8e02ff */
[----:B-1----:R-:W-:Y:S02]  /*1320*/  UIADD3 UR4, UP0, UPT, UR4, 0x4, URZ ;  /* 0x0000000404047890 */ /* 0x002fe4000ff1e0ff */
[----:B------:R-:W-:Y:S02]  /*1330*/  UIMAD UR23, UR6, 0x7, URZ ;  /* 0x00000007061778a4 */ /* 0x000fe4000f8e02ff */
[----:B------:R-:W-:-:S02]  /*1340*/  USHF.L.U32 UR24, UR6, 0x3, URZ ;  /* 0x0000000306187899 */ /* 0x000fc400080006ff */
[----:B------:R-:W-:Y:S02]  /*1350*/  UIMAD UR25, UR6, 0x9, URZ ;  /* 0x00000009061978a4 */ /* 0x000fe4000f8e02ff */
[----:B------:R-:W-:Y:S02]  /*1360*/  UIMAD UR26, UR6, 0xa, URZ ;  /* 0x0000000a061a78a4 */ /* 0x000fe4000f8e02ff */
[----:B------:R-:W-:Y:S02]  /*1370*/  UIMAD UR27, UR6, 0xb, URZ ;  /* 0x0000000b061b78a4 */ /* 0x000fe4000f8e02ff */
[----:B------:R-:W-:Y:S02]  /*1380*/  UIMAD UR28, UR6, 0xc, URZ ;  /* 0x0000000c061c78a4 */ /* 0x000fe4000f8e02ff */
[----:B------:R-:W-:Y:S02]  /*1390*/  UIMAD UR29, UR6, 0xd, URZ ;  /* 0x0000000d061d78a4 */ /* 0x000fe4000f8e02ff */
[----:B------:R-:W-:-:S02]  /*13a0*/  UIMAD UR30, UR6, 0xe, URZ ;  /* 0x0000000e061e78a4 */ /* 0x000fc4000f8e02ff */
[----:B------:R-:W-:Y:S02]  /*13b0*/  UIMAD UR31, UR6, 0xf, URZ ;  /* 0x0000000f061f78a4 */ /* 0x000fe4000f8e02ff */
[----:B------:R-:W-:Y:S02]  /*13c0*/  USHF.L.U32 UR32, UR6, 0x4, URZ ;  /* 0x0000000406207899 */ /* 0x000fe400080006ff */
[----:B------:R-:W-:Y:S02]  /*13d0*/  UIMAD UR33, UR6, 0x11, URZ ;  /* 0x00000011062178a4 */ /* 0x000fe4000f8e02ff */
[----:B------:R-:W-:Y:S02]  /*13e0*/  UIMAD UR34, UR6, 0x12, URZ ;  /* 0x00000012062278a4 */ /* 0x000fe4000f8e02ff */
[----:B------:R-:W-:Y:S02]  /*13f0*/  UIMAD UR35, UR6, 0x13, URZ ;  /* 0x00000013062378a4 */ /* 0x000fe4000f8e02ff */
[----:B------:R-:W-:-:S02]  /*1400*/  UIMAD UR36, UR6, 0x14, URZ ;  /* 0x00000014062478a4 */ /* 0x000fc4000f8e02ff */
[----:B------:R-:W-:Y:S02]  /*1410*/  UIMAD UR37, UR6, 0x15, URZ ;  /* 0x00000015062578a4 */ /* 0x000fe4000f8e02ff */
[----:B------:R-:W-:Y:S02]  /*1420*/  UIMAD UR38, UR6, 0x16, URZ ;  /* 0x00000016062678a4 */ /* 0x000fe4000f8e02ff */
[----:B------:R-:W-:Y:S02]  /*1430*/  UIMAD UR39, UR6, 0x17, URZ ;  /* 0x00000017062778a4 */ /* 0x000fe4000f8e02ff */
[----:B------:R-:W-:Y:S02]  /*1440*/  UIMAD UR40, UR6, 0x18, URZ ;  /* 0x00000018062878a4 */ /* 0x000fe4000f8e02ff */
[----:B------:R-:W-:Y:S02]  /*1450*/  UIMAD UR41, UR6, 0x19, URZ ;  /* 0x00000019062978a4 */ /* 0x000fe4000f8e02ff */
[----:B------:R-:W-:-:S02]  /*1460*/  UIMAD UR42, UR6, 0x1a, URZ ;  /* 0x0000001a062a78a4 */ /* 0x000fc4000f8e02ff */
[----:B0-----:R-:W-:Y:S02]  /*1470*/  ULEA UR10, UR12, UR11, 0x18 ;  /* 0x0000000b0c0a7291 */ /* 0x001fe4000f8ec0ff */
[----:B------:R-:W-:Y:S02]  /*1480*/  UIADD3.X UR5, UPT, UPT, URZ, UR5, URZ, UP0, !UPT ;  /* 0x00000005ff057290 */ /* 0x000fe400087fe4ff */
[----:B------:R-:W-:Y:S02]  /*1490*/  UIADD3 UR6, UPT, UPT, -UR6, URZ, URZ ;  /* 0x000000ff06067290 */ /* 0x000fe4000fffe1ff */
[----:B------:R-:W-:-:S12]  /*14a0*/  ULEA UR11, UR12, UR13, 0x18 ;  /* 0x0000000d0c0b7291 */ /* 0x000fd8000f8ec0ff */
.L_x_580:
[----:B0-----:R-:W-:Y:S01]  /*14b0*/  IMAD.U32 R18, RZ, RZ, UR4 ;  /* 0x00000004ff127e24 */ /* 0x001fe2000f8e00ff */
[----:B------:R-:W0:Y:S01]  /*14c0*/  LDS R16, [UR11] ;  /* 0x0000000bff107984 */ /* 0x000e220008000800 */
[----:B------:R-:W-:Y:S02]  /*14d0*/  IMAD.U32 R21, RZ, RZ, UR5 ;  /* 0x00000005ff157e24 */ /* 0x000fe4000f8e00ff */
[----:B------:R-:W-:Y:S02]  /*14e0*/  IMAD.U32 R19, RZ, RZ, UR5 ;  /* 0x00000005ff137e24 */ /* 0x000fe4000f8e00ff */
[----:B------:R-:W-:-:S03]  /*14f0*/  IMAD.U32 R20, RZ, RZ, UR4 ;  /* 0x00000004ff147e24 */ /* 0x000fc6000f8e00ff */
[----:B------:R-:W2:Y:S04]  /*1500*/  LDG.E R18, desc[UR14][R18.64] ;  /* 0x0000000e12127981 */ /* 0x000ea8000c1e1900 */
[----:B------:R-:W3:Y:S01]  /*1510*/  LDG.E R21, desc[UR14][R20.64+0x4] ;  /* 0x0000040e14157981 */ /* 0x000ee2000c1e1900 */
[----:B------:R-:W-:Y:S01]  /*1520*/  ISETP.NE.AND P0, PT, R15, RZ, PT ;  /* 0x000000ff0f00720c */ /* 0x000fe20003f05270 */
[----:B------:R-:W-:Y:S01]  /*1530*/  BSSY.RECONVERGENT B0, `(.L_x_60) ;  /* 0x00011d1000007945 */ /* 0x000fe20003800200 */
[----:B0-----:R-:W-:-:S05]  /*1540*/  I2FP.F32.S32 R25, R16 ;  /* 0x0000001000197245 */ /* 0x001fca0000201400 */
[----:B-----5:R-:W-:-:S04]  /*1550*/  FADD R25, -R2, R25 ;  /* 0x0000001902197221 */ /* 0x020fc80000000100 */
[----:B------:R-:W-:Y:S01]  /*1560*/  FMUL R16, R25, R25 ;  /* 0x0000001919107220 */ /* 0x000fe20000400000 */
[----:B--2---:R-:W-:Y:S01]  /*1570*/  FADD R27, -R3, R18 ;  /* 0x00000012031b7221 */ /* 0x004fe20000000100 */
[----:B---3--:R-:W-:-:S03]  /*1580*/  FADD R22, -R4, R21 ;  /* 0x0000001504167221 */ /* 0x008fc60000000100 */
[----:B------:R-:W-:Y:S01]  /*1590*/  FFMA R27, R27, R27, R16 ;  /* 0x0000001b1b1b7223 */ /* 0x000fe20000000010 */
[----:B------:R-:W-:Y:S01]  /*15a0*/  FMUL R22, R22, R22 ;  /* 0x0000001616167220 */ /* 0x000fe20000400000 */
[----:B------:R-:W-:Y:S06]  /*15b0*/  @!P0 BRA `(.L_x_61) ;  /* 0x0000011c00208947 */ /* 0x000fec0003800000 */
[----:B------:R-:W-:Y:S01]  /*15c0*/  FADD R24, R27, R22 ;  /* 0x000000161b187221 */ /* 0x000fe20000000000 */
[----:B------:R-:W-:Y:S01]  /*15d0*/  IMAD.MOV.U32 R20, RZ, RZ, 0x1 ;  /* 0x00000001ff147424 */ /* 0x000fe200078e00ff */
[----:B------:R-:W-:Y:S01]  /*15e0*/  PRMT R19, RZ, 0x7610, R19 ;  /* 0x00007610ff137816 */ /* 0x000fe20000000013 */
[----:B------:R-:W-:Y:S01]  /*15f0*/  IMAD.MOV.U32 R18, RZ, RZ, 0x1 ;  /* 0x00000001ff127424 */ /* 0x000fe200078e00ff */
[----:B------:R-:W-:Y:S01]  /*1600*/  BSSY.RECONVERGENT B1, `(.L_x_62) ;  /* 0x0000015000017945 */ /* 0x000fe20003800200 */
[C---:B------:R-:W-:Y:S02]  /*1610*/  FSETP.GEU.AND P5, PT, R24.reuse, R5, PT ;  /* 0x000000051800720b */ /* 0x040fe40003fae000 */
[C---:B------:R-:W-:Y:S02]  /*1620*/  FSETP.GEU.AND P3, PT, R24.reuse, R6, PT ;  /* 0x000000061800720b */ /* 0x040fe40003f6e000 */
[C---:B------:R-:W-:Y:S02]  /*1630*/  FSETP.GEU.AND P4, PT, R24.reuse, R7, PT ;  /* 0x000000071800720b */ /* 0x040fe40003f8e000 */
[----:B------:R-:W-:-:S02]  /*1640*/  FSETP.GEU.AND P2, PT, R24, R8, PT ;  /* 0x000000081800720b */ /* 0x000fc40003f4e000 */
[C---:B------:R-:W-:Y:S02]  /*1650*/  FSETP.GEU.AND P1, PT, R24.reuse, R9, PT ;  /* 0x000000091800720b */ /* 0x040fe40003f2e000 */
[----:B------:R-:W-:-:S03]  /*1660*/  FSETP.GEU.AND P0, PT, R24, R10, PT ;  /* 0x0000000a1800720b */ /* 0x000fc60003f0e000 */
[----:B------:R-:W-:Y:S02]  /*1670*/  @!P5 IMAD.MOV.U32 R23, RZ, RZ, RZ ;  /* 0x000000ffff17d224 */ /* 0x000fe400078e00ff */
[----:B------:R-:W-:Y:S01]  /*1680*/  @!P5 FADD R17, -R24, R5 ;  /* 0x000000051811d221 */ /* 0x000fe20000000100 */
[----:B------:R-:W-:Y:S02]  /*1690*/  @!P5 PRMT R19, R20, 0x7610, R19 ;  /* 0x000076101413d816 */ /* 0x000fe40000000013 */
[----:B------:R-:W-:Y:S01]  /*16a0*/  @!P5 PRMT R18, RZ, 0x7610, R18 ;  /* 0x00007610ff12d816 */ /* 0x000fe20000000012 */
[----:B------:R-:W-:Y:S02]  /*16b0*/  IMAD.MOV.U32 R20, RZ, RZ, R23 ;  /* 0x000000ffff147224 */ /* 0x000fe400078e0017 */
[----:B------:R-:W-:Y:S01]  /*16c0*/  IMAD.MOV.U32 R26, RZ, RZ, R17 ;  /* 0x000000ffff1a7224 */ /* 0x000fe200078e0011 */
[----:B------:R-:W-:Y:S06]  /*16d0*/  @P3 BRA `(.L_x_63) ;  /* 0x00000000001c3947 */ /* 0x000fec0003800000 */
[----:B------:R-:W-:Y:S01]  /*16e0*/  FADD R26, -R24, R6 ;  /* 0x00000006181a7221 */ /* 0x000fe20000000100 */
[----:B------:R-:W-:Y:S01]  /*16f0*/  IMAD.MOV.U32 R20, RZ, RZ, 0x1 ;  /* 0x00000001ff147424 */ /* 0x000fe200078e00ff */
[----:B------:R-:W-:Y:S01]  /*1700*/  PRMT R18, RZ, 0x7610, R18 ;  /* 0x00007610ff127816 */ /* 0x000fe20000000012 */
[----:B------:R-:W-:Y:S02]  /*1710*/  IMAD.MOV.U32 R19, RZ, RZ, 0x1 ;  /* 0x00000001ff137424 */ /* 0x000fe400078e00ff */
[----:B------:R-:W-:-:S04]  /*1720*/  @!P5 FSETP.GEU.AND P3, PT, R26, R17, PT ;  /* 0x000000111a00d20b */ /* 0x000fc80003f6e000 */
[----:B------:R-:W-:Y:S02]  /*1730*/  @!P5 SEL R20, R23, 0x1, P3 ;  /* 0x000000011714d807 */ /* 0x000fe40001800000 */
[----:B------:R-:W-:-:S07]  /*1740*/  @!P5 FSEL R26, R26, R17, !P3 ;  /* 0x000000111a1ad208 */ /* 0x000fce0005800000 */
.L_x_63:
[----:B------:R-:W-:Y:S05]  /*1750*/  BSYNC.RECONVERGENT B1 ;  /* 0x0000000000017941 */ /* 0x000fea0003800200 */
.L_x_62:
        /* <DEDUP_REMOVED lines=13> */
.L_x_65:
[----:B------:R-:W-:Y:S05]  /*1830*/  BSYNC.RECONVERGENT B1 ;  /* 0x0000000000017941 */ /* 0x000fea0003800200 */
.L_x_64:
        /* <DEDUP_REMOVED lines=13> */
.L_x_67:
[----:B------:R-:W-:Y:S05]  /*1910*/  BSYNC.RECONVERGENT B1 ;  /* 0x0000000000017941 */ /* 0x000fea0003800200 */
.L_x_66:
        /* <DEDUP_REMOVED lines=17> */
.L_x_69:
[----:B------:R-:W-:Y:S05]  /*1a30*/  BSYNC.RECONVERGENT B1 ;  /* 0x0000000000017941 */ /* 0x000fea0003800200 */
.L_x_68:
        /* <DEDUP_REMOVED lines=13> */
.L_x_71:
[----:B------:R-:W-:Y:S05]  /*1b10*/  BSYNC.RECONVERGENT B1 ;  /* 0x0000000000017941 */ /* 0x000fea0003800200 */
.L_x_70:
        /* <DEDUP_REMOVED lines=13> */
.L_x_73:
[----:B------:R-:W-:Y:S05]  /*1bf0*/  BSYNC.RECONVERGENT B1 ;  /* 0x0000000000017941 */ /* 0x000fea0003800200 */
.L_x_72:
        /* <DEDUP_REMOVED lines=13> */
.L_x_75:
[----:B------:R-:W-:Y:S05]  /*1cd0*/  BSYNC.RECONVERGENT B1 ;  /* 0x0000000000017941 */ /* 0x000fea0003800200 */
.L_x_74:
        /* <DEDUP_REMOVED lines=13> */
.L_x_77:
[----:B------:R-:W-:Y:S05]  /*1db0*/  BSYNC.RECONVERGENT B1 ;  /* 0x0000000000017941 */ /* 0x000fea0003800200 */
.L_x_76:
        /* <DEDUP_REMOVED lines=8> */
[----:B------:R-:W-:-:S12]  /*1e40*/  IMAD.MOV.U32 R19, RZ, RZ, 0x1 ;  /* 0x00000001ff137424 */ /* 0x000fd800078e00ff */
[----:B------:R-:W-:-:S04]  /*1e50*/  @!P0 FSETP.GEU.AND P1, PT, R25, R21, PT ;  /* 0x000000151900820b */ /* 0x000fc80003f2e000 */
[----:B------:R-:W-:Y:S02]  /*1e60*/  @!P0 SEL R23, R17, 0x9, P1 ;  /* 0x0000000911178807 */ /* 0x000fe40000800000 */
[----:B------:R-:W-:-:S07]  /*1e70*/  @!P0 FSEL R25, R25, R21, !P1 ;  /* 0x0000001519198208 */ /* 0x000fce0004800000 */
.L_x_79:
[----:B------:R-:W-:Y:S05]  /*1e80*/  BSYNC.RECONVERGENT B1 ;  /* 0x0000000000017941 */ /* 0x000fea0003800200 */
.L_x_78:
[----:B------:R-:W-:Y:S01]  /*1e90*/  PRMT R17, R19, 0x9910, RZ ;  /* 0x0000991013117816 */ /* 0x000fe200000000ff */
[----:B------:R-:W-:Y:S01]  /*1ea0*/  IMAD.U32 R18, RZ, RZ, UR4 ;  /* 0x00000004ff127e24 */ /* 0x000fe2000f8e00ff */
[----:B------:R-:W-:Y:S01]  /*1eb0*/  BSSY.RECONVERGENT B1, `(.L_x_80) ;  /* 0x000001e000017945 */ /* 0x000fe20003800200 */
[----:B------:R-:W-:Y:S01]  /*1ec0*/  IMAD.U32 R19, RZ, RZ, UR5 ;  /* 0x00000005ff137e24 */ /* 0x000fe2000f8e00ff */
        /* <DEDUP_REMOVED lines=19> */
[----:B------:R-:W-:Y:S02]  /*2000*/  IMAD.U32 R17, RZ, RZ, UR16 ;  /* 0x00000010ff117e24 */ /* 0x000fe4000f8e00ff */
[--C-:B------:R-:W-:Y:S02]  /*2010*/  @P0 IMAD.MOV.U32 R8, RZ, RZ, R24.reuse ;  /* 0x000000ffff080224 */ /* 0x100fe400078e0018 */
[--C-:B------:R-:W-:Y:S01]  /*2020*/  @P4 IMAD.MOV.U32 R9, RZ, RZ, R24.reuse ;  /* 0x000000ffff094224 */ /* 0x100fe200078e0018 */
[----:B------:R0:W-:Y:S01]  /*2030*/  STG.E desc[UR14][R20.64], R17 ;  /* 0x0000001114007986 */ /* 0x0001e2000c10190e */
[--C-:B------:R-:W-:Y:S02]  /*2040*/  @P3 IMAD.MOV.U32 R10, RZ, RZ, R24.reuse ;  /* 0x000000ffff0a3224 */ /* 0x100fe400078e0018 */
[--C-:B------:R-:W-:Y:S02]  /*2050*/  @P2 IMAD.MOV.U32 R11, RZ, RZ, R24.reuse ;  /* 0x000000ffff0b2224 */ /* 0x100fe400078e0018 */
[----:B------:R-:W-:-:S02]  /*2060*/  @P1 IMAD.MOV.U32 R12, RZ, RZ, R24 ;  /* 0x000000ffff0c1224 */ /* 0x000fc400078e0018 */
[--C-:B------:R-:W-:Y:S02]  /*2070*/  @P6 IMAD.MOV.U32 R13, RZ, RZ, R24.reuse ;  /* 0x000000ffff0d6224 */ /* 0x100fe400078e0018 */
[----:B------:R-:W-:-:S07]  /*2080*/  @P5 IMAD.MOV.U32 R14, RZ, RZ, R24 ;  /* 0x000000ffff0e5224 */ /* 0x000fce00078e0018 */
.L_x_81:
[----:B------:R-:W-:Y:S05]  /*2090*/  BSYNC.RECONVERGENT B1 ;  /* 0x0000000000017941 */ /* 0x000fea0003800200 */
.L_x_80:
[----:B------:R1:W2:Y:S01]  /*20a0*/  LDG.E R19, desc[UR14][R18.64+-0x4] ;  /* 0xfffffc0e12137981 */ /* 0x0002a2000c1e1900 */
[----:B------:R-:W-:Y:S03]  /*20b0*/  BSSY.RECONVERGENT B1, `(.L_x_82) ;  /* 0x000001d000017945 */ /* 0x000fe60003800200 */
[----:B0-----:R-:W0:Y:S02]  /*20c0*/  LDS R17, [UR10] ;  /* 0x0000000aff117984 */ /* 0x001e240008000800 */
[----:B0-----:R-:W-:-:S05]  /*20d0*/  I2FP.F32.S32 R20, R17 ;  /* 0x0000001100147245 */ /* 0x001fca0000201400 */
[----:B------:R-:W-:-:S04]  /*20e0*/  FADD R20, -R3, R20 ;  /* 0x0000001403147221 */ /* 0x000fc80000000100 */
[----:B------:R-:W-:Y:S01]  /*20f0*/  FMUL R17, R20, R20 ;  /* 0x0000001414117220 */ /* 0x000fe20000400000 */
[----:B------:R-:W-:-:S05]  /*2100*/  IMAD.MOV.U32 R20, RZ, RZ, 0x1 ;  /* 0x00000001ff147424 */ /* 0x000fca00078e00ff */
[----:B-1----:R-:W-:Y:S01]  /*2110*/  PRMT R18, R20, 0x7610, R18 ;  /* 0x0000761014127816 */ /* 0x002fe20000000012 */
[--C-:B--2---:R-:W-:Y:S01]  /*2120*/  FADD R24, -R2, R19.reuse ;  /* 0x0000001302187221 */ /* 0x104fe20000000100 */
[----:B------:R-:W-:-:S03]  /*2130*/  PRMT R19, RZ, 0x7610, R19 ;  /* 0x00007610ff137816 */ /* 0x000fc60000000013 */
[----:B------:R-:W-:-:S04]  /*2140*/  FMUL R24, R24, R24 ;  /* 0x0000001818187220 */ /* 0x000fc80000400000 */
[----:B------:R-:W-:-:S04]  /*2150*/  FADD R21, R24, R17 ;  /* 0x0000001118157221 */ /* 0x000fc80000000000 */
[----:B------:R-:W-:Y:S01]  /*2160*/  FADD R22, R22, R21 ;  /* 0x0000001516167221 */ /* 0x000fe20000000000 */
[----:B------:R-:W-:-:S04]  /*2170*/  IMAD.MOV.U32 R21, RZ, RZ, 0x1 ;  /* 0x00000001ff157424 */ /* 0x000fc800078e00ff */
[C---:B------:R-:W-:Y:S02]  /*2180*/  FSETP.GEU.AND P1, PT, R22.reuse, R5, PT ;  /* 0x000000051600720b */ /* 0x040fe40003f2e000 */
[----:B------:R-:W-:-:S11]  /*2190*/  FSETP.GEU.AND P0, PT, R22, R6, PT ;  /* 0x000000061600720b */ /* 0x000fd60003f0e000 */
[----:B------:R-:W-:Y:S01]  /*21a0*/  @!P1 FADD R25, R5, -R22 ;  /* 0x8000001605199221 */ /* 0x000fe20000000000 */
[----:B------:R-:W-:Y:S01]  /*21b0*/  @!P1 IMAD.MOV.U32 R23, RZ, RZ, RZ ;  /* 0x000000ffff179224 */ /* 0x000fe200078e00ff */
        /* <DEDUP_REMOVED lines=12> */
.L_x_83:
[----:B------:R-:W-:Y:S05]  /*2280*/  BSYNC.RECONVERGENT B1 ;  /* 0x0000000000017941 */ /* 0x000fea0003800200 */
.L_x_82:
[----:B------:R-:W-:Y:S01]  /*2290*/  FSETP.GEU.AND P0, PT, R22, R7, PT ;  /* 0x000000071600720b */ /* 0x000fe20003f0e000 */
[----:B------:R-:W-:Y:S01]  /*22a0*/  BSSY.RECONVERGENT B1, `(.L_x_84) ;  /* 0x000000d000017945 */ /* 0x000fe20003800200 */
[----:B------:R-:W-:Y:S02]  /*22b0*/  IMAD.MOV.U32 R21, RZ, RZ, R20 ;  /* 0x000000ffff157224 */ /* 0x000fe400078e0014 */
[----:B------:R-:W-:-:S09]  /*22c0*/  IMAD.MOV.U32 R23, RZ, RZ, R26 ;  /* 0x000000ffff177224 */ /* 0x000fd200078e001a */
[----:B------:R-:W-:Y:S05]  /*22d0*/  @P0 BRA `(.L_x_85) ;  /* 0x0000000000240947 */ /* 0x000fea0003800000 */
        /* <DEDUP_REMOVED lines=9> */
.L_x_85:
[----:B------:R-:W-:Y:S05]  /*2370*/  BSYNC.RECONVERGENT B1 ;  /* 0x0000000000017941 */ /* 0x000fea0003800200 */
.L_x_84:
        /* <DEDUP_REMOVED lines=14> */
.L_x_87:
[----:B------:R-:W-:Y:S05]  /*2460*/  BSYNC.RECONVERGENT B1 ;  /* 0x0000000000017941 */ /* 0x000fea0003800200 */
.L_x_86:
        /* <DEDUP_REMOVED lines=14> */
.L_x_89:
[----:B------:R-:W-:Y:S05]  /*2550*/  BSYNC.RECONVERGENT B1 ;  /* 0x0000000000017941 */ /* 0x000fea0003800200 */
.L_x_88:
        /* <DEDUP_REMOVED lines=14> */
.L_x_91:
[----:B------:R-:W-:Y:S05]  /*2640*/  BSYNC.RECONVERGENT B1 ;  /* 0x0000000000017941 */ /* 0x000fea0003800200 */
.L_x_90:
        /* <DEDUP_REMOVED lines=14> */
.L_x_93:
[----:B------:R-:W-:Y:S05]  /*2730*/  BSYNC.RECONVERGENT B1 ;  /* 0x0000000000017941 */ /* 0x000fea0003800200 */
.L_x_92:
        /* <DEDUP_REMOVED lines=14> */
.L_x_95:
[----:B------:R-:W-:Y:S05]  /*2820*/  BSYNC.RECONVERGENT B1 ;  /* 0x0000000000017941 */ /* 0x000fea0003800200 */
.L_x_94:
        /* <DEDUP_REMOVED lines=14> */
.L_x_97:
[----:B------:R-:W-:Y:S05]  /*2910*/  BSYNC.RECONVERGENT B1 ;  /* 0x0000000000017941 */ /* 0x000fea0003800200 */
.L_x_96:
        /* <DEDUP_REMOVED lines=13> */
.L_x_99:
[----:B------:R-:W-:Y:S05]  /*29f0*/  BSYNC.RECONVERGENT B1 ;  /* 0x0000000000017941 */ /* 0x000fea0003800200 */
.L_x_98:
[----:B------:R-:W-:Y:S01]  /*2a00*/  PRMT R18, R19, 0x9910, RZ ;  /* 0x0000991013127816 */ /* 0x000fe200000000ff */
[----:B------:R-:W-:Y:S01]  /*2a10*/  IMAD.U32 R19, RZ, RZ, UR5 ;  /* 0x00000005ff137e24 */ /* 0x000fe2000f8e00ff */
[----:B------:R-:W-:Y:S02]  /*2a20*/  BSSY.RECONVERGENT B1, `(.L_x_100) ;  /* 0x000001e000017945 */ /* 0x000fe40003800200 */
[----:B------:R-:W-:Y:S01]  /*2a30*/  ISETP.NE.AND P0, PT, R18, RZ, PT ;  /* 0x000000ff1200720c */ /* 0x000fe20003f05270 */
[----:B------:R-:W-:-:S12]  /*2a40*/  IMAD.U32 R18, RZ, RZ, UR4 ;  /* 0x00000004ff127e24 */ /* 0x000fd8000f8e00ff */
        /* <DEDUP_REMOVED lines=27> */
.L_x_101:
[----:B------:R-:W-:Y:S05]  /*2c00*/  BSYNC.RECONVERGENT B1 ;  /* 0x0000000000017941 */ /* 0x000fea0003800200 */
.L_x_100:
[----:B------:R1:W2:Y:S01]  /*2c10*/  LDG.E R18, desc[UR14][R18.64] ;  /* 0x0000000e12127981 */ /* 0x0002a2000c1e1900 */
[----:B------:R-:W-:Y:S03]  /*2c20*/  BSSY.RECONVERGENT B1, `(.L_x_102) ;  /* 0x000001d000017945 */ /* 0x000fe60003800200 */
[----:B0-----:R-:W0:Y:S01]  /*2c30*/  LDS R20, [UR17] ;  /* 0x00000011ff147984 */ /* 0x001e220008000800 */
[----:B-1----:R-:W-:Y:S02]  /*2c40*/  PRMT R19, RZ, 0x7610, R19 ;  /* 0x00007610ff137816 */ /* 0x002fe40000000013 */
[----:B0-----:R-:W-:Y:S01]  /*2c50*/  I2FP.F32.S32 R21, R20 ;  /* 0x0000001400157245 */ /* 0x001fe20000201400 */
[----:B------:R-:W-:-:S04]  /*2c60*/  IMAD.MOV.U32 R20, RZ, RZ, 0x1 ;  /* 0x00000001ff147424 */ /* 0x000fc800078e00ff */
[----:B------:R-:W-:-:S04]  /*2c70*/  FADD R21, -R4, R21 ;  /* 0x0000001504157221 */ /* 0x000fc80000000100 */
[----:B------:R-:W-:Y:S01]  /*2c80*/  FMUL R22, R21, R21 ;  /* 0x0000001515167220 */ /* 0x000fe20000400000 */
[--C-:B--2---:R-:W-:Y:S01]  /*2c90*/  FADD R27, -R3, R18.reuse ;  /* 0x00000012031b7221 */ /* 0x104fe20000000100 */
[----:B------:R-:W-:-:S03]  /*2ca0*/  PRMT R18, R20, 0x7610, R18 ;  /* 0x0000761014127816 */ /* 0x000fc60000000012 */
        /* <DEDUP_REMOVED lines=20> */
.L_x_103:
[----:B------:R-:W-:Y:S05]  /*2df0*/  BSYNC.RECONVERGENT B1 ;  /* 0x0000000000017941 */ /* 0x000fea0003800200 */
.L_x_102:
        /* <DEDUP_REMOVED lines=14> */
.L_x_105:
[----:B------:R-:W-:Y:S05]  /*2ee0*/  BSYNC.RECONVERGENT B1 ;  /* 0x0000000000017941 */ /* 0x000fea0003800200 */
.L_x_104:
        /* <DEDUP_REMOVED lines=14> */
.L_x_107:
[----:B------:R-:W-:Y:S05]  /*2fd0*/  BSYNC.RECONVERGENT B1 ;  /* 0x0000000000017941 */ /* 0x000fea0003800200 */
.L_x_106:
        /* <DEDUP_REMOVED lines=14> */
.L_x_109:
[----:B------:R-:W-:Y:S05]  /*30c0*/  BSYNC.RECONVERGENT B1 ;  /* 0x0000000000017941 */ /* 0x000fea0003800200 */
.L_x_108:
        /* <DEDUP_REMOVED lines=14> */
.L_x_111:
[----:B------:R-:W-:Y:S05]  /*31b0*/  BSYNC.RECONVERGENT B1 ;  /* 0x0000000000017941 */ /* 0x000fea0003800200 */
.L_x_110:
        /* <DEDUP_REMOVED lines=14> */
.L_x_113:
[----:B------:R-:W-:Y:S05]  /*32a0*/  BSYNC.RECONVERGENT B1 ;  /* 0x0000000000017941 */ /* 0x000fea0003800200 */
.L_x_112:
        /* <DEDUP_REMOVED lines=14> */
.L_x_115:
[----:B------:R-:W-:Y:S05]  /*3390*/  BSYNC.RECONVERGENT B1 ;  /* 0x0000000000017941 */ /* 0x000fea0003800200 */
.L_x_114:
        /* <DEDUP_REMOVED lines=14> */
.L_x_117:
[----:B------:R-:W-:Y:S05]  /*3480*/  BSYNC.RECONVERGENT B1 ;  /* 0x0000000000017941 */ /* 0x000fea0003800200 */
.L_x_116:
        /* <DEDUP_REMOVED lines=13> */
.L_x_119:
[----:B------:R-:W-:Y:S05]  /*3560*/  BSYNC.RECONVERGENT B1 ;  /* 0x0000000000017941 */ /* 0x000fea0003800200 */
.L_x_118:
        /* <DEDUP_REMOVED lines=32> */
.L_x_121:
[----:B------:R-:W-:Y:S05]  /*3770*/  BSYNC.RECONVERGENT B1 ;  /* 0x0000000000017941 */ /* 0x000fea0003800200 */
.L_x_120:
[----:B------:R1:W2:Y:S01]  /*3780*/  LDG.E R19, desc[UR14][R18.64+0x4] ;  /* 0x0000040e12137981 */ /* 0x0002a2000c1e1900 */
[----:B------:R-:W-:Y:S03]  /*3790*/  BSSY.RECONVERGENT B1, `(.L_x_122) ;  /* 0x000001d000017945 */ /* 0x000fe60003800200 */
[----:B0-----:R-:W0:Y:S02]  /*37a0*/  LDS R20, [UR7] ;  /* 0x00000007ff147984 */ /* 0x001e240008000800 */
[----:B0-----:R-:W-:Y:S01]  /*37b0*/  I2FP.F32.S32 R21, R20 ;  /* 0x0000001400157245 */ /* 0x001fe20000201400 */
[----:B------:R-:W-:-:S04]  /*37c0*/  IMAD.MOV.U32 R20, RZ, RZ, 0x1 ;  /* 0x00000001ff147424 */ /* 0x000fc800078e00ff */
[----:B------:R-:W-:Y:S01]  /*37d0*/  FADD R21, -R2, R21 ;  /* 0x0000001502157221 */ /* 0x000fe20000000100 */
[----:B-1----:R-:W-:-:S03]  /*37e0*/  PRMT R18, R20, 0x7610, R18 ;  /* 0x0000761014127816 */ /* 0x002fc60000000012 */
[----:B------:R-:W-:Y:S01]  /*37f0*/  FMUL R24, R21, R21 ;  /* 0x0000001515187220 */ /* 0x000fe20000400000 */
[----:B------:R-:W-:-:S03]  /*3800*/  IMAD.MOV.U32 R21, RZ, RZ, 0x1 ;  /* 0x00000001ff157424 */ /* 0x000fc600078e00ff */
[----:B------:R-:W-:Y:S01]  /*3810*/  FADD R27, R27, R24 ;  /* 0x000000181b1b7221 */ /* 0x000fe20000000000 */
[--C-:B--2---:R-:W-:Y:S01]  /*3820*/  FADD R26, -R4, R19.reuse ;  /* 0x00000013041a7221 */ /* 0x104fe20000000100 */
[----:B------:R-:W-:-:S03]  /*3830*/  PRMT R19, RZ, 0x7610, R19 ;  /* 0x00007610ff137816 */ /* 0x000fc60000000013 */
[----:B------:R-:W-:-:S04]  /*3840*/  FMUL R26, R26, R26 ;  /* 0x0000001a1a1a7220 */ /* 0x000fc80000400000 */
[----:B------:R-:W-:-:S05]  /*3850*/  FADD R27, R27, R26 ;  /* 0x0000001a1b1b7221 */ /* 0x000fca0000000000 */
        /* <DEDUP_REMOVED lines=16> */
.L_x_123:
[----:B------:R-:W-:Y:S05]  /*3960*/  BSYNC.RECONVERGENT B1 ;  /* 0x0000000000017941 */ /* 0x000fea0003800200 */
.L_x_122:
        /* <DEDUP_REMOVED lines=14> */
.L_x_125:
[----:B------:R-:W-:Y:S05]  /*3a50*/  BSYNC.RECONVERGENT B1 ;  /* 0x0000000000017941 */ /* 0x000fea0003800200 */
.L_x_124:
        /* <DEDUP_REMOVED lines=14> */
.L_x_127:
[----:B------:R-:W-:Y:S05]  /*3b40*/  BSYNC.RECONVERGENT B1 ;  /* 0x0000000000017941 */ /* 0x000fea0003800200 */
.L_x_126:
        /* <DEDUP_REMOVED lines=14> */
.L_x_129:
[----:B------:R-:W-:Y:S05]  /*3c30*/  BSYNC.RECONVERGENT B1 ;  /* 0x0000000000017941 */ /* 0x000fea0003800200 */
.L_x_128:
        /* <DEDUP_REMOVED lines=14> */
.L_x_131:
[----:B------:R-:W-:Y:S05]  /*3d20*/  BSYNC.RECONVERGENT B1 ;  /* 0x0000000000017941 */ /* 0x000fea0003800200 */
.L_x_130:
        /* <DEDUP_REMOVED lines=14> */
.L_x_133:
[----:B------:R-:W-:Y:S05]  /*3e10*/  BSYNC.RECONVERGENT B1 ;  /* 0x0000000000017941 */ /* 0x000fea0003800200 */
.L_x_132:
        /* <DEDUP_REMOVED lines=14> */
.L_x_135:
[----:B------:R-:W-:Y:S05]  /*3f00*/  BSYNC.RECONVERGENT B1 ;  /* 0x0000000000017941 */ /* 0x000fea0003800200 */
.L_x_134:
        /* <DEDUP_REMOVED lines=14> */
.L_x_137:
[----:B------:R-:W-:Y:S05]  /*3ff0*/  BSYNC.RECONVERGENT B1 ;  /* 0x0000000000017941 */ /* 0x000fea0003800200 */
.L_x_136:
        /* <DEDUP_REMOVED lines=13> */
.L_x_139:
[----:B------:R-:W-:Y:S05]  /*40d0*/  BSYNC.RECONVERGENT B1 ;  /* 0x0000000000017941 */ /* 0x000fea0003800200 */
.L_x_138:
        /* <DEDUP_REMOVED lines=32> */
.L_x_141:
[----:B------:R-:W-:Y:S05]  /*42e0*/  BSYNC.RECONVERGENT B1 ;  /* 0x0000000000017941 */ /* 0x000fea0003800200 */
.L_x_140:
        /* <DEDUP_REMOVED lines=30> */
.L_x_143:
[----:B------:R-:W-:Y:S05]  /*44d0*/  BSYNC.RECONVERGENT B1 ;  /* 0x0000000000017941 */ /* 0x000fea0003800200 */
.L_x_142:
        /* <DEDUP_REMOVED lines=14> */
.L_x_145:
[----:B------:R-:W-:Y:S05]  /*45c0*/  BSYNC.RECONVERGENT B1 ;  /* 0x0000000000017941 */ /* 0x000fea0003800200 */
.L_x_144:
        /* <DEDUP_REMOVED lines=14> */
.L_x_147:
[----:B------:R-:W-:Y:S05]  /*46b0*/  BSYNC.RECONVERGENT B1 ;  /* 0x0000000000017941 */ /* 0x000fea0003800200 */
.L_x_146:
        /* <DEDUP_REMOVED lines=14> */
.L_x_149:
[----:B------:R-:W-:Y:S05]  /*47a0*/  BSYNC.RECONVERGENT B1 ;  /* 0x0000000000017941 */ /* 0x000fea0003800200 */
.L_x_148:
        /* <DEDUP_REMOVED lines=14> */
.L_x_151:
[----:B------:R-:W-:Y:S05]  /*4890*/  BSYNC.RECONVERGENT B1 ;  /* 0x0000000000017941 */ /* 0x000fea0003800200 */
.L_x_150:
        /* <DEDUP_REMOVED lines=14> */
.L_x_153:
[----:B------:R-:W-:Y:S05]  /*4980*/  BSYNC.RECONVERGENT B1 ;  /* 0x0000000000017941 */ /* 0x000fea0003800200 */
.L_x_152:
        /* <DEDUP_REMOVED lines=14> */
.L_x_155:
[----:B------:R-:W-:Y:S05]  /*4a70*/  BSYNC.RECONVERGENT B1 ;  /* 0x0000000000017941 */ /* 0x000fea0003800200 */
.L_x_154:
        /* <DEDUP_REMOVED lines=14> */
.L_x_157:
[----:B------:R-:W-:Y:S05]  /*4b60*/  BSYNC.RECONVERGENT B1 ;  /* 0x0000000000017941 */ /* 0x000fea0003800200 */
.L_x_156:
        /* <DEDUP_REMOVED lines=13> */
.L_x_159:
[----:B------:R-:W-:Y:S05]  /*4c40*/  BSYNC.RECONVERGENT B1 ;  /* 0x0000000000017941 */ /* 0x000fea0003800200 */
.L_x_158:
        /* <DEDUP_REMOVED lines=32> */
.L_x_161:
[----:B------:R-:W-:Y:S05]  /*4e50*/  BSYNC.RECONVERGENT B1 ;  /* 0x0000000000017941 */ /* 0x000fea0003800200 */
.L_x_160:
[----:B------:R1:W2:Y:S01]  /*4e60*/  LDG.E R18, desc[UR14][R18.64] ;  /* 0x0000000e12127981 */ /* 0x0002a2000c1e1900 */
[----:B------:R-:W-:Y:S03]  /*4e70*/  BSSY.RECONVERGENT B1, `(.L_x_162) ;  /* 0x000001c000017945 */ /* 0x000fe60003800200 */
[----:B0-----:R-:W0:Y:S01]  /*4e80*/  LDS R20, [UR9] ;  /* 0x00000009ff147984 */ /* 0x001e220008000800 */
[----:B-1----:R-:W-:Y:S01]  /*4e90*/  IMAD.MOV.U32 R19, RZ, RZ, 0x1 ;  /* 0x00000001ff137424 */ /* 0x002fe200078e00ff */
[----:B0-----:R-:W-:Y:S02]  /*4ea0*/  I2FP.F32.S32 R21, R20 ;  /* 0x0000001400157245 */ /* 0x001fe40000201400 */
[----:B------:R-:W-:-:S03]  /*4eb0*/  PRMT R20, RZ, 0x7610, R20 ;  /* 0x00007610ff147816 */ /* 0x000fc60000000014 */
[----:B------:R-:W-:-:S04]  /*4ec0*/  FADD R25, -R4, R21 ;  /* 0x0000001504197221 */ /* 0x000fc80000000100 */
[----:B------:R-:W-:Y:S01]  /*4ed0*/  FMUL R25, R25, R25 ;  /* 0x0000001919197220 */ /* 0x000fe20000400000 */
[----:B--2---:R-:W-:-:S04]  /*4ee0*/  FADD R21, -R3, R18 ;  /* 0x0000001203157221 */ /* 0x004fc80000000100 */
[----:B------:R-:W-:Y:S01]  /*4ef0*/  FFMA R26, R21, R21, R30 ;  /* 0x00000015151a7223 */ /* 0x000fe2000000001e */
[----:B------:R-:W-:-:S03]  /*4f00*/  IMAD.MOV.U32 R21, RZ, RZ, 0x1 ;  /* 0x00000001ff157424 */ /* 0x000fc600078e00ff */
[----:B------:R-:W-:Y:S02]  /*4f10*/  FADD R26, R26, R25 ;  /* 0x000000191a1a7221 */ /* 0x000fe40000000000 */
[----:B------:R-:W-:-:S03]  /*4f20*/  PRMT R18, R21, 0x7610, R18 ;  /* 0x0000761015127816 */ /* 0x000fc60000000012 */
        /* <DEDUP_REMOVED lines=16> */
.L_x_163:
[----:B------:R-:W-:Y:S05]  /*5030*/  BSYNC.RECONVERGENT B1 ;  /* 0x0000000000017941 */ /* 0x000fea0003800200 */
.L_x_162:
        /* <DEDUP_REMOVED lines=14> */
.L_x_165:
[----:B------:R-:W-:Y:S05]  /*5120*/  BSYNC.RECONVERGENT B1 ;  /* 0x0000000000017941 */ /* 0x000fea0003800200 */
.L_x_164:
        /* <DEDUP_REMOVED lines=14> */
.L_x_167:
[----:B------:R-:W-:Y:S05]  /*5210*/  BSYNC.RECONVERGENT B1 ;  /* 0x0000000000017941 */ /* 0x000fea0003800200 */
.L_x_166:
        /* <DEDUP_REMOVED lines=14> */
.L_x_169:
[----:B------:R-:W-:Y:S05]  /*5300*/  BSYNC.RECONVERGENT B1 ;  /* 0x0000000000017941 */ /* 0x000fea0003800200 */
.L_x_168:
        /* <DEDUP_REMOVED lines=14> */
.L_x_171:
[----:B------:R-:W-:Y:S05]  /*53f0*/  BSYNC.RECONVERGENT B1 ;  /* 0x0000000000017941 */ /* 0x000fea0003800200 */
.L_x_170:
        /* <DEDUP_REMOVED lines=14> */
.L_x_173:
[----:B------:R-:W-:Y:S05]  /*54e0*/  BSYNC.RECONVERGENT B1 ;  /* 0x0000000000017941 */ /* 0x000fea0003800200 */
.L_x_172:
        /* <DEDUP_REMOVED lines=14> */
.L_x_175:
[----:B------:R-:W-:Y:S05]  /*55d0*/  BSYNC.RECONVERGENT B1 ;  /* 0x0000000000017941 */ /* 0x000fea0003800200 */
.L_x_174:
        /* <DEDUP_REMOVED lines=14> */
.L_x_177:
[----:B------:R-:W-:Y:S05]  /*56c0*/  BSYNC.RECONVERGENT B1 ;  /* 0x0000000000017941 */ /* 0x000fea0003800200 */
.L_x_176:
        /* <DEDUP_REMOVED lines=13> */
.L_x_179:
[----:B------:R-:W-:Y:S05]  /*57a0*/  BSYNC.RECONVERGENT B1 ;  /* 0x0000000000017941 */ /* 0x000fea0003800200 */
.L_x_178:
        /* <DEDUP_REMOVED lines=32> */
.L_x_181:
[----:B------:R-:W-:Y:S05]  /*59b0*/  BSYNC.RECONVERGENT B1 ;  /* 0x0000000000017941 */ /* 0x000fea0003800200 */
.L_x_180:
[----:B------:R-:W2:Y:S01]  /*59c0*/  LDG.E R19, desc[UR14][R18.64+0x4] ;  /* 0x0000040e12137981 */ /* 0x000ea2000c1e1900 */
[----:B0-----:R-:W-:Y:S01]  /*59d0*/  FADD R21, R24, R23 ;  /* 0x0000001718157221 */ /* 0x001fe20000000000 */
[----:B------:R-:W-:Y:S01]  /*59e0*/  IMAD.MOV.U32 R30, RZ, RZ, 0x1 ;  /* 0x00000001ff1e7424 */ /* 0x000fe200078e00ff */
[----:B------:R-:W-:Y:S01]  /*59f0*/  PRMT R29, RZ, 0x7610, R29 ;  /* 0x00007610ff1d7816 */ /* 0x000fe2000000001d */
[----:B------:R-:W-:Y:S01]  /*5a00*/  BSSY.RECONVERGENT B1, `(.L_x_182) ;  /* 0x0000015000017945 */ /* 0x000fe20003800200 */
[----:B--2---:R-:W-:-:S04]  /*5a10*/  FADD R20, -R4, R19 ;  /* 0x0000001304147221 */ /* 0x004fc80000000100 */
[----:B------:R-:W-:-:S04]  /*5a20*/  FMUL R20, R20, R20 ;  /* 0x0000001414147220 */ /* 0x000fc80000400000 */
        /* <DEDUP_REMOVED lines=18> */
.L_x_183:
[----:B------:R-:W-:Y:S05]  /*5b50*/  BSYNC.RECONVERGENT B1 ;  /* 0x0000000000017941 */ /* 0x000fea0003800200 */
.L_x_182:
        /* <DEDUP_REMOVED lines=14> */
.L_x_185:
[----:B------:R-:W-:Y:S05]  /*5c40*/  BSYNC.RECONVERGENT B1 ;  /* 0x0000000000017941 */ /* 0x000fea0003800200 */
.L_x_184:
[----:B------:R-:W-:Y:S01]  /*5c50*/  FSETP.GEU.AND P0, PT, R26, R8, PT ;  /* 0x000000081a00720b */ /* 0x000fe20003f0e000 */
[----:B------:R-:W-:Y:S01]  /*5c60*/  BSSY.RECONVERGENT B1, `(.L_x_186) ;  /* 0x000000d000017945 */ /* 0x000fe20003800200 */
[----:B------:R-:W-:Y:S02]  /*5c70*/  IMAD.MOV.U32 R18, RZ, RZ, R27 ;  /* 0x000000ffff127224 */ /* 0x000fe400078e001b */
[----:B------:R-:W-:-:S09]  /*5c80*/  IMAD.MOV.U32 R19, RZ, RZ, R28 ;  /* 0x000000ffff137224 */ /* 0x000fd200078e001c */
[----:B------:R-:W-:Y:S05]  /*5c90*/  @P0 BRA `(.L_x_187) ;  /* 0x0000000000240947 */ /* 0x000fea0003800000 */
        /* <DEDUP_REMOVED lines=9> */
.L_x_187:
[----:B------:R-:W-:Y:S05]  /*5d30*/  BSYNC.RECONVERGENT B1 ;  /* 0x0000000000017941 */ /* 0x000fea0003800200 */
.L_x_186:
        /* <DEDUP_REMOVED lines=14> */
.L_x_189:
[----:B------:R-:W-:Y:S05]  /*5e20*/  BSYNC.RECONVERGENT B1 ;  /* 0x0000000000017941 */ /* 0x000fea0003800200 */
.L_x_188:
        /* <DEDUP_REMOVED lines=14> */
.L_x_191:
[----:B------:R-:W-:Y:S05]  /*5f10*/  BSYNC.RECONVERGENT B1 ;  /* 0x0000000000017941 */ /* 0x000fea0003800200 */
.L_x_190:
        /* <DEDUP_REMOVED lines=14> */
.L_x_193:
[----:B------:R-:W-:Y:S05]  /*6000*/  BSYNC.RECONVERGENT B1 ;  /* 0x0000000000017941 */ /* 0x000fea0003800200 */
.L_x_192:
        /* <DEDUP_REMOVED lines=14> */
.L_x_195:
[----:B------:R-:W-:Y:S05]  /*60f0*/  BSYNC.RECONVERGENT B1 ;  /* 0x0000000000017941 */ /* 0x000fea0003800200 */
.L_x_194:
        /* <DEDUP_REMOVED lines=14> */
.L_x_197:
[----:B------:R-:W-:Y:S05]  /*61e0*/  BSYNC.RECONVERGENT B1 ;  /* 0x0000000000017941 */ /* 0x000fea0003800200 */
.L_x_196:
        /* <DEDUP_REMOVED lines=13> */
.L_x_199:
[----:B------:R-:W-:Y:S05]  /*62c0*/  BSYNC.RECONVERGENT B1 ;  /* 0x0000000000017941 */ /* 0x000fea0003800200 */
.L_x_198:
[----:B------:R-:W-:Y:S01]  /*62d0*/  PRMT R18, R29, 0x9910, RZ ;  /* 0x000099101d127816 */ /* 0x000fe200000000ff */
[----:B------:R-:W-:Y:S01]  /*62e0*/  FADD R21, R17, R24 ;  /* 0x0000001811157221 */ /* 0x000fe20000000000 */
[----:B------:R-:W-:Y:S02]  /*62f0*/  BSSY.RECONVERGENT B1, `(.L_x_200) ;  /* 0x000001e000017945 */ /* 0x000fe40003800200 */
[----:B------:R-:W-:Y:S01]  /*6300*/  ISETP.NE.AND P0, PT, R18, RZ, PT ;  /* 0x000000ff1200720c */ /* 0x000fe20003f05270 */
[----:B------:R-:W-:-:S12]  /*6310*/  FADD R21, R20, R21 ;  /* 0x0000001514157221 */ /* 0x000fd80000000000 */
        /* <DEDUP_REMOVED lines=27> */
.L_x_201:
[----:B------:R-:W-:Y:S05]  /*64d0*/  BSYNC.RECONVERGENT B1 ;  /* 0x0000000000017941 */ /* 0x000fea0003800200 */
.L_x_200:
[C---:B------:R-:W-:Y:S01]  /*64e0*/  FSETP.GEU.AND P0, PT, R21.reuse, R5, PT ;  /* 0x000000051500720b */ /* 0x040fe20003f0e000 */
[----:B------:R-:W-:Y:S01]  /*64f0*/  IMAD.MOV.U32 R26, RZ, RZ, 0x1 ;  /* 0x00000001ff1a7424 */ /* 0x000fe200078e00ff */
[----:B------:R-:W-:Y:S01]  /*6500*/  FSETP.GEU.AND P1, PT, R21, R6, PT ;  /* 0x000000061500720b */ /* 0x000fe20003f2e000 */
[----:B0-----:R-:W-:Y:S01]  /*6510*/  IMAD.MOV.U32 R18, RZ, RZ, 0x1 ;  /* 0x00000001ff127424 */ /* 0x001fe200078e00ff */
[----:B------:R-:W-:Y:S01]  /*6520*/  PRMT R19, RZ, 0x7610, R19 ;  /* 0x00007610ff137816 */ /* 0x000fe20000000013 */
[----:B------:R-:W-:Y:S08]  /*6530*/  BSSY.RECONVERGENT B1, `(.L_x_202) ;  /* 0x000000f000017945 */ /* 0x000ff00003800200 */
[----:B------:R-:W-:Y:S01]  /*6540*/  @!P0 FADD R28, R5, -R21 ;  /* 0x80000015051c8221 */ /* 0x000fe20000000000 */
[----:B------:R-:W-:Y:S01]  /*6550*/  @!P0 IMAD.MOV.U32 R27, RZ, RZ, RZ ;  /* 0x000000ffff1b8224 */ /* 0x000fe200078e00ff */
[----:B------:R-:W-:-:S02]  /*6560*/  @!P0 PRMT R19, R26, 0x7610, R19 ;  /* 0x000076101a138816 */ /* 0x000fc40000000013 */
        /* <DEDUP_REMOVED lines=11> */
.L_x_203:
[----:B------:R-:W-:Y:S05]  /*6620*/  BSYNC.RECONVERGENT B1 ;  /* 0x0000000000017941 */ /* 0x000fea0003800200 */
.L_x_202:
        /* <DEDUP_REMOVED lines=14> */
.L_x_205:
[----:B------:R-:W-:Y:S05]  /*6710*/  BSYNC.RECONVERGENT B1 ;  /* 0x0000000000017941 */ /* 0x000fea0003800200 */
.L_x_204:
        /* <DEDUP_REMOVED lines=14> */
.L_x_207:
[----:B------:R-:W-:Y:S05]  /*6800*/  BSYNC.RECONVERGENT B1 ;  /* 0x0000000000017941 */ /* 0x000fea0003800200 */
.L_x_206:
        /* <DEDUP_REMOVED lines=14> */
.L_x_209:
[----:B------:R-:W-:Y:S05]  /*68f0*/  BSYNC.RECONVERGENT B1 ;  /* 0x0000000000017941 */ /* 0x000fea0003800200 */
.L_x_208:
        /* <DEDUP_REMOVED lines=14> */
.L_x_211:
[----:B------:R-:W-:Y:S05]  /*69e0*/  BSYNC.RECONVERGENT B1 ;  /* 0x0000000000017941 */ /* 0x000fea0003800200 */
.L_x_210:
        /* <DEDUP_REMOVED lines=14> */
.L_x_213:
[----:B------:R-:W-:Y:S05]  /*6ad0*/  BSYNC.RECONVERGENT B1 ;  /* 0x0000000000017941 */ /* 0x000fea0003800200 */
.L_x_212:
        /* <DEDUP_REMOVED lines=14> */
.L_x_215:
[----:B------:R-:W-:Y:S05]  /*6bc0*/  BSYNC.RECONVERGENT B1 ;  /* 0x0000000000017941 */ /* 0x000fea0003800200 */
.L_x_214:
        /* <DEDUP_REMOVED lines=14> */
.L_x_217:
[----:B------:R-:W-:Y:S05]  /*6cb0*/  BSYNC.RECONVERGENT B1 ;  /* 0x0000000000017941 */ /* 0x000fea0003800200 */
.L_x_216:
        /* <DEDUP_REMOVED lines=13> */
.L_x_219:
[----:B------:R-:W-:Y:S05]  /*6d90*/  BSYNC.RECONVERGENT B1 ;  /* 0x0000000000017941 */ /* 0x000fea0003800200 */
.L_x_218:
        /* <DEDUP_REMOVED lines=32> */
.L_x_221:
[----:B------:R-:W-:Y:S05]  /*6fa0*/  BSYNC.RECONVERGENT B1 ;  /* 0x0000000000017941 */ /* 0x000fea0003800200 */
.L_x_220:
        /* <DEDUP_REMOVED lines=20> */
.L_x_223:
[----:B------:R-:W-:Y:S05]  /*70f0*/  BSYNC.RECONVERGENT B1 ;  /* 0x0000000000017941 */ /* 0x000fea0003800200 */
.L_x_222:
        /* <DEDUP_REMOVED lines=14> */
.L_x_225:
[----:B------:R-:W-:Y:S05]  /*71e0*/  BSYNC.RECONVERGENT B1 ;  /* 0x0000000000017941 */ /* 0x000fea0003800200 */
.L_x_224:
        /* <DEDUP_REMOVED lines=14> */
.L_x_227:
[----:B------:R-:W-:Y:S05]  /*72d0*/  BSYNC.RECONVERGENT B1 ;  /* 0x0000000000017941 */ /* 0x000fea0003800200 */
.L_x_226:
        /* <DEDUP_REMOVED lines=14> */
.L_x_229:
[----:B------:R-:W-:Y:S05]  /*73c0*/  BSYNC.RECONVERGENT B1 ;  /* 0x0000000000017941 */ /* 0x000fea0003800200 */
.L_x_228:
        /* <DEDUP_REMOVED lines=14> */
.L_x_231:
[----:B------:R-:W-:Y:S05]  /*74b0*/  BSYNC.RECONVERGENT B1 ;  /* 0x0000000000017941 */ /* 0x000fea0003800200 */
.L_x_230:
        /* <DEDUP_REMOVED lines=14> */
.L_x_233:
[----:B------:R-:W-:Y:S05]  /*75a0*/  BSYNC.RECONVERGENT B1 ;  /* 0x0000000000017941 */ /* 0x000fea0003800200 */
.L_x_232:
        /* <DEDUP_REMOVED lines=14> */
.L_x_235:
[----:B------:R-:W-:Y:S05]  /*7690*/  BSYNC.RECONVERGENT B1 ;  /* 0x0000000000017941 */ /* 0x000fea0003800200 */
.L_x_234:
        /* <DEDUP_REMOVED lines=14> */
.L_x_237:
[----:B------:R-:W-:Y:S05]  /*7780*/  BSYNC.RECONVERGENT B1 ;  /* 0x0000000000017941 */ /* 0x000fea0003800200 */
.L_x_236:
        /* <DEDUP_REMOVED lines=13> */
.L_x_239:
[----:B------:R-:W-:Y:S05]  /*7860*/  BSYNC.RECONVERGENT B1 ;  /* 0x0000000000017941 */ /* 0x000fea0003800200 */
.L_x_238:
        /* <DEDUP_REMOVED lines=32> */
.L_x_241:
[----:B------:R-:W-:Y:S05]  /*7a70*/  BSYNC.RECONVERGENT B1 ;  /* 0x0000000000017941 */ /* 0x000fea0003800200 */
.L_x_240:
        /* <DEDUP_REMOVED lines=20> */
.L_x_243:
[----:B------:R-:W-:Y:S05]  /*7bc0*/  BSYNC.RECONVERGENT B1 ;  /* 0x0000000000017941 */ /* 0x000fea0003800200 */
.L_x_242:
        /* <DEDUP_REMOVED lines=14> */
.L_x_245:
[----:B------:R-:W-:Y:S05]  /*7cb0*/  BSYNC.RECONVERGENT B1 ;  /* 0x0000000000017941 */ /* 0x000fea0003800200 */
.L_x_244:
        /* <DEDUP_REMOVED lines=14> */
.L_x_247:
[----:B------:R-:W-:Y:S05]  /*7da0*/  BSYNC.RECONVERGENT B1 ;  /* 0x0000000000017941 */ /* 0x000fea0003800200 */
.L_x_246:
        /* <DEDUP_REMOVED lines=14> */
.L_x_249:
[----:B------:R-:W-:Y:S05]  /*7e90*/  BSYNC.RECONVERGENT B1 ;  /* 0x0000000000017941 */ /* 0x000fea0003800200 */
.L_x_248:
        /* <DEDUP_REMOVED lines=14> */
.L_x_251:
[----:B------:R-:W-:Y:S05]  /*7f80*/  BSYNC.RECONVERGENT B1 ;  /* 0x0000000000017941 */ /* 0x000fea0003800200 */
.L_x_250:
        /* <DEDUP_REMOVED lines=14> */
.L_x_253:
[----:B------:R-:W-:Y:S05]  /*8070*/  BSYNC.RECONVERGENT B1 ;  /* 0x0000000000017941 */ /* 0x000fea0003800200 */
.L_x_252:
        /* <DEDUP_REMOVED lines=14> */
.L_x_255:
[----:B------:R-:W-:Y:S05]  /*8160*/  BSYNC.RECONVERGENT B1 ;  /* 0x0000000000017941 */ /* 0x000fea0003800200 */
.L_x_254:
        /* <DEDUP_REMOVED lines=14> */
.L_x_257:
[----:B------:R-:W-:Y:S05]  /*8250*/  BSYNC.RECONVERGENT B1 ;  /* 0x0000000000017941 */ /* 0x000fea0003800200 */
.L_x_256:
        /* <DEDUP_REMOVED lines=13> */
.L_x_259:
[----:B------:R-:W-:Y:S05]  /*8330*/  BSYNC.RECONVERGENT B1 ;  /* 0x0000000000017941 */ /* 0x000fea0003800200 */
.L_x_258:
        /* <DEDUP_REMOVED lines=32> */
.L_x_261:
[----:B------:R-:W-:Y:S05]  /*8540*/  BSYNC.RECONVERGENT B1 ;  /* 0x0000000000017941 */ /* 0x000fea0003800200 */
.L_x_260:
[----:B------:R-:W2:Y:S01]  /*8550*/  LDG.E R18, desc[UR14][R18.64] ;  /* 0x0000000e12127981 */ /* 0x000ea2000c1e1900 */
[----:B0-----:R-:W-:Y:S01]  /*8560*/  IMAD.MOV.U32 R20, RZ, RZ, 0x1 ;  /* 0x00000001ff147424 */ /* 0x001fe200078e00ff */
[----:B------:R-:W-:Y:S01]  /*8570*/  PRMT R28, RZ, 0x7610, R28 ;  /* 0x00007610ff1c7816 */ /* 0x000fe2000000001c */
[----:B------:R-:W-:Y:S01]  /*8580*/  IMAD.MOV.U32 R31, RZ, RZ, 0x1 ;  /* 0x00000001ff1f7424 */ /* 0x000fe200078e00ff */
[----:B------:R-:W-:Y:S01]  /*8590*/  BSSY.RECONVERGENT B1, `(.L_x_262) ;  /* 0x0000015000017945 */ /* 0x000fe20003800200 */
[----:B--2---:R-:W-:-:S04]  /*85a0*/  FADD R21, -R3, R18 ;  /* 0x0000001203157221 */ /* 0x004fc80000000100 */
[----:B------:R-:W-:-:S04]  /*85b0*/  FMUL R21, R21, R21 ;  /* 0x0000001515157220 */ /* 0x000fc80000400000 */
[----:B------:R-:W-:-:S04]  /*85c0*/  FADD R30, R24, R21 ;  /* 0x00000015181e7221 */ /* 0x000fc80000000000 */
        /* <DEDUP_REMOVED lines=17> */
.L_x_263:
[----:B------:R-:W-:Y:S05]  /*86e0*/  BSYNC.RECONVERGENT B1 ;  /* 0x0000000000017941 */ /* 0x000fea0003800200 */
.L_x_262:
        /* <DEDUP_REMOVED lines=14> */
.L_x_265:
[----:B------:R-:W-:Y:S05]  /*87d0*/  BSYNC.RECONVERGENT B1 ;  /* 0x0000000000017941 */ /* 0x000fea0003800200 */
.L_x_264:
        /* <DEDUP_REMOVED lines=14> */
.L_x_267:
[----:B------:R-:W-:Y:S05]  /*88c0*/  BSYNC.RECONVERGENT B1 ;  /* 0x0000000000017941 */ /* 0x000fea0003800200 */
.L_x_266:
        /* <DEDUP_REMOVED lines=14> */
.L_x_269:
[----:B------:R-:W-:Y:S05]  /*89b0*/  BSYNC.RECONVERGENT B1 ;  /* 0x0000000000017941 */ /* 0x000fea0003800200 */
.L_x_268:
        /* <DEDUP_REMOVED lines=14> */
.L_x_271:
[----:B------:R-:W-:Y:S05]  /*8aa0*/  BSYNC.RECONVERGENT B1 ;  /* 0x0000000000017941 */ /* 0x000fea0003800200 */
.L_x_270:
        /* <DEDUP_REMOVED lines=14> */
.L_x_273:
[----:B------:R-:W-:Y:S05]  /*8b90*/  BSYNC.RECONVERGENT B1 ;  /* 0x0000000000017941 */ /* 0x000fea0003800200 */
.L_x_272:
        /* <DEDUP_REMOVED lines=14> */
.L_x_275:
[----:B------:R-:W-:Y:S05]  /*8c80*/  BSYNC.RECONVERGENT B1 ;  /* 0x0000000000017941 */ /* 0x000fea0003800200 */
.L_x_274:
        /* <DEDUP_REMOVED lines=14> */
.L_x_277:
[----:B------:R-:W-:Y:S05]  /*8d70*/  BSYNC.RECONVERGENT B1 ;  /* 0x0000000000017941 */ /* 0x000fea0003800200 */
.L_x_276:
        /* <DEDUP_REMOVED lines=13> */
.L_x_279:
[----:B------:R-:W-:Y:S05]  /*8e50*/  BSYNC.RECONVERGENT B1 ;  /* 0x0000000000017941 */ /* 0x000fea0003800200 */
.L_x_278:
[----:B------:R-:W-:Y:S01]  /*8e60*/  PRMT R18, R28, 0x9910, RZ ;  /* 0x000099101c127816 */ /* 0x000fe200000000ff */
[----:B------:R-:W-:Y:S01]  /*8e70*/  BSSY.RECONVERGENT B1, `(.L_x_280) ;  /* 0x000001e000017945 */ /* 0x000fe20003800200 */
[----:B------:R-:W-:Y:S02]  /*8e80*/  FADD R20, R22, R30 ;  /* 0x0000001e16147221 */ /* 0x000fe40000000000 */
        /* <DEDUP_REMOVED lines=28> */
.L_x_281:
[----:B------:R-:W-:Y:S05]  /*9050*/  BSYNC.RECONVERGENT B1 ;  /* 0x0000000000017941 */ /* 0x000fea0003800200 */
.L_x_280:
        /* <DEDUP_REMOVED lines=20> */
.L_x_283:
[----:B------:R-:W-:Y:S05]  /*91a0*/  BSYNC.RECONVERGENT B1 ;  /* 0x0000000000017941 */ /* 0x000fea0003800200 */
.L_x_282:
        /* <DEDUP_REMOVED lines=14> */
.L_x_285:
[----:B------:R-:W-:Y:S05]  /*9290*/  BSYNC.RECONVERGENT B1 ;  /* 0x0000000000017941 */ /* 0x000fea0003800200 */
.L_x_284:
        /* <DEDUP_REMOVED lines=14> */
.L_x_287:
[----:B------:R-:W-:Y:S05]  /*9380*/  BSYNC.RECONVERGENT B1 ;  /* 0x0000000000017941 */ /* 0x000fea0003800200 */
.L_x_286:
        /* <DEDUP_REMOVED lines=14> */
.L_x_289:
[----:B------:R-:W-:Y:S05]  /*9470*/  BSYNC.RECONVERGENT B1 ;  /* 0x0000000000017941 */ /* 0x000fea0003800200 */
.L_x_288:
        /* <DEDUP_REMOVED lines=14> */
.L_x_291:
[----:B------:R-:W-:Y:S05]  /*9560*/  BSYNC.RECONVERGENT B1 ;  /* 0x0000000000017941 */ /* 0x000fea0003800200 */
.L_x_290:
        /* <DEDUP_REMOVED lines=14> */
.L_x_293:
[----:B------:R-:W-:Y:S05]  /*9650*/  BSYNC.RECONVERGENT B1 ;  /* 0x0000000000017941 */ /* 0x000fea0003800200 */
.L_x_292:
        /* <DEDUP_REMOVED lines=14> */
.L_x_295:
[----:B------:R-:W-:Y:S05]  /*9740*/  BSYNC.RECONVERGENT B1 ;  /* 0x0000000000017941 */ /* 0x000fea0003800200 */
.L_x_294:
        /* <DEDUP_REMOVED lines=14> */
.L_x_297:
[----:B------:R-:W-:Y:S05]  /*9830*/  BSYNC.RECONVERGENT B1 ;  /* 0x0000000000017941 */ /* 0x000fea0003800200 */
.L_x_296:
        /* <DEDUP_REMOVED lines=13> */
.L_x_299:
[----:B------:R-:W-:Y:S05]  /*9910*/  BSYNC.RECONVERGENT B1 ;  /* 0x0000000000017941 */ /* 0x000fea0003800200 */
.L_x_298:
        /* <DEDUP_REMOVED lines=32> */
.L_x_301:
[----:B------:R-:W-:Y:S05]  /*9b20*/  BSYNC.RECONVERGENT B1 ;  /* 0x0000000000017941 */ /* 0x000fea0003800200 */
.L_x_300:
[C---:B------:R-:W-:Y:S01]  /*9b30*/  FSETP.GEU.AND P1, PT, R26.reuse, R5, PT ;  /* 0x000000051a00720b */ /* 0x040fe20003f2e000 */
[----:B------:R-:W-:Y:S01]  /*9b40*/  IMAD.MOV.U32 R20, RZ, RZ, 0x1 ;  /* 0x00000001ff147424 */ /* 0x000fe200078e00ff */
[C---:B------:R-:W-:Y:S01]  /*9b50*/  FSETP.GEU.AND P0, PT, R26.reuse, R6, PT ;  /* 0x000000061a00720b */ /* 0x040fe20003f0e000 */
[----:B0-----:R-:W-:Y:S01]  /*9b60*/  IMAD.MOV.U32 R19, RZ, RZ, 0x1 ;  /* 0x00000001ff137424 */ /* 0x001fe200078e00ff */
[----:B------:R-:W-:Y:S01]  /*9b70*/  PRMT R18, RZ, 0x7610, R18 ;  /* 0x00007610ff127816 */ /* 0x000fe20000000012 */
[----:B------:R-:W-:Y:S08]  /*9b80*/  BSSY.RECONVERGENT B1, `(.L_x_302) ;  /* 0x000000f000017945 */ /* 0x000ff00003800200 */
[----:B------:R-:W-:Y:S01]  /*9b90*/  @!P1 FADD R28, -R26, R5 ;  /* 0x000000051a1c9221 */ /* 0x000fe20000000100 */
        /* <DEDUP_REMOVED lines=13> */
.L_x_303:
[----:B------:R-:W-:Y:S05]  /*9c70*/  BSYNC.RECONVERGENT B1 ;  /* 0x0000000000017941 */ /* 0x000fea0003800200 */
.L_x_302:
        /* <DEDUP_REMOVED lines=14> */
.L_x_305:
[----:B------:R-:W-:Y:S05]  /*9d60*/  BSYNC.RECONVERGENT B1 ;  /* 0x0000000000017941 */ /* 0x000fea0003800200 */
.L_x_304:
        /* <DEDUP_REMOVED lines=14> */
.L_x_307:
[----:B------:R-:W-:Y:S05]  /*9e50*/  BSYNC.RECONVERGENT B1 ;  /* 0x0000000000017941 */ /* 0x000fea0003800200 */
.L_x_306:
        /* <DEDUP_REMOVED lines=14> */
.L_x_309:
[----:B------:R-:W-:Y:S05]  /*9f40*/  BSYNC.RECONVERGENT B1 ;  /* 0x0000000000017941 */ /* 0x000fea0003800200 */
.L_x_308:
        /* <DEDUP_REMOVED lines=14> */
.L_x_311:
[----:B------:R-:W-:Y:S05]  /*a030*/  BSYNC.RECONVERGENT B1 ;  /* 0x0000000000017941 */ /* 0x000fea0003800200 */
.L_x_310:
        /* <DEDUP_REMOVED lines=14> */
.L_x_313:
[----:B------:R-:W-:Y:S05]  /*a120*/  BSYNC.RECONVERGENT B1 ;  /* 0x0000000000017941 */ /* 0x000fea0003800200 */
.L_x_312:
        /* <DEDUP_REMOVED lines=14> */
.L_x_315:
[----:B------:R-:W-:Y:S05]  /*a210*/  BSYNC.RECONVERGENT B1 ;  /* 0x0000000000017941 */ /* 0x000fea0003800200 */
.L_x_314:
        /* <DEDUP_REMOVED lines=14> */
.L_x_317:
[----:B------:R-:W-:Y:S05]  /*a300*/  BSYNC.RECONVERGENT B1 ;  /* 0x0000000000017941 */ /* 0x000fea0003800200 */
.L_x_316:
        /* <DEDUP_REMOVED lines=13> */
.L_x_319:
[----:B------:R-:W-:Y:S05]  /*a3e0*/  BSYNC.RECONVERGENT B1 ;  /* 0x0000000000017941 */ /* 0x000fea0003800200 */
.L_x_318:
        /* <DEDUP_REMOVED lines=32> */
.L_x_321:
[----:B------:R-:W-:Y:S05]  /*a5f0*/  BSYNC.RECONVERGENT B1 ;  /* 0x0000000000017941 */ /* 0x000fea0003800200 */
.L_x_320:
[C---:B------:R-:W-:Y:S01]  /*a600*/  FSETP.GEU.AND P1, PT, R27.reuse, R5, PT ;  /* 0x000000051b00720b */ /* 0x040fe20003f2e000 */
[----:B0-----:R-:W-:Y:S01]  /*a610*/  IMAD.MOV.U32 R21, RZ, RZ, 0x1 ;  /* 0x00000001ff157424 */ /* 0x001fe200078e00ff */
[----:B------:R-:W-:Y:S01]  /*a620*/  FSETP.GEU.AND P0, PT, R27, R6, PT ;  /* 0x000000061b00720b */ /* 0x000fe20003f0e000 */
[----:B------:R-:W-:Y:S01]  /*a630*/  IMAD.MOV.U32 R18, RZ, RZ, 0x1 ;  /* 0x00000001ff127424 */ /* 0x000fe200078e00ff */
[----:B------:R-:W-:Y:S01]  /*a640*/  PRMT R19, RZ, 0x7610, R19 ;  /* 0x00007610ff137816 */ /* 0x000fe20000000013 */
[----:B------:R-:W-:Y:S08]  /*a650*/  BSSY.RECONVERGENT B1, `(.L_x_322) ;  /* 0x000000f000017945 */ /* 0x000ff00003800200 */
[----:B------:R-:W-:-:S02]  /*a660*/  @!P1 IMAD.MOV.U32 R29, RZ, RZ, RZ ;  /* 0x000000ffff1d9224 */ /* 0x000fc400078e00ff */
        /* <DEDUP_REMOVED lines=13> */
.L_x_323:
[----:B------:R-:W-:Y:S05]  /*a740*/  BSYNC.RECONVERGENT B1 ;  /* 0x0000000000017941 */ /* 0x000fea0003800200 */
.L_x_322:
        /* <DEDUP_REMOVED lines=14> */
.L_x_325:
[----:B------:R-:W-:Y:S05]  /*a830*/  BSYNC.RECONVERGENT B1 ;  /* 0x0000000000017941 */ /* 0x000fea0003800200 */
.L_x_324:
        /* <DEDUP_REMOVED lines=14> */
.L_x_327:
[----:B------:R-:W-:Y:S05]  /*a920*/  BSYNC.RECONVERGENT B1 ;  /* 0x0000000000017941 */ /* 0x000fea0003800200 */
.L_x_326:
        /* <DEDUP_REMOVED lines=14> */
.L_x_329:
[----:B------:R-:W-:Y:S05]  /*aa10*/  BSYNC.RECONVERGENT B1 ;  /* 0x0000000000017941 */ /* 0x000fea0003800200 */
.L_x_328:
        /* <DEDUP_REMOVED lines=14> */
.L_x_331:
[----:B------:R-:W-:Y:S05]  /*ab00*/  BSYNC.RECONVERGENT B1 ;  /* 0x0000000000017941 */ /* 0x000fea0003800200 */
.L_x_330:
        /* <DEDUP_REMOVED lines=14> */
.L_x_333:
[----:B------:R-:W-:Y:S05]  /*abf0*/  BSYNC.RECONVERGENT B1 ;  /* 0x0000000000017941 */ /* 0x000fea0003800200 */
.L_x_332:
        /* <DEDUP_REMOVED lines=14> */
.L_x_335:
[----:B------:R-:W-:Y:S05]  /*ace0*/  BSYNC.RECONVERGENT B1 ;  /* 0x0000000000017941 */ /* 0x000fea0003800200 */
.L_x_334:
        /* <DEDUP_REMOVED lines=14> */
.L_x_337:
[----:B------:R-:W-:Y:S05]  /*add0*/  BSYNC.RECONVERGENT B1 ;  /* 0x0000000000017941 */ /* 0x000fea0003800200 */
.L_x_336:
        /* <DEDUP_REMOVED lines=13> */
.L_x_339:
[----:B------:R-:W-:Y:S05]  /*aeb0*/  BSYNC.RECONVERGENT B1 ;  /* 0x0000000000017941 */ /* 0x000fea0003800200 */
.L_x_338:
        /* <DEDUP_REMOVED lines=32> */
.L_x_341:
[----:B------:R-:W-:Y:S05]  /*b0c0*/  BSYNC.RECONVERGENT B1 ;  /* 0x0000000000017941 */ /* 0x000fea0003800200 */
.L_x_340:
        /* <DEDUP_REMOVED lines=25> */
.L_x_343:
[----:B------:R-:W-:Y:S05]  /*b260*/  BSYNC.RECONVERGENT B1 ;  /* 0x0000000000017941 */ /* 0x000fea0003800200 */
.L_x_342:
        /* <DEDUP_REMOVED lines=14> */
.L_x_345:
[----:B------:R-:W-:Y:S05]  /*b350*/  BSYNC.RECONVERGENT B1 ;  /* 0x0000000000017941 */ /* 0x000fea0003800200 */
.L_x_344:
        /* <DEDUP_REMOVED lines=14> */
.L_x_347:
[----:B------:R-:W-:Y:S05]  /*b440*/  BSYNC.RECONVERGENT B1 ;  /* 0x0000000000017941 */ /* 0x000fea0003800200 */
.L_x_346:
        /* <DEDUP_REMOVED lines=14> */
.L_x_349:
[----:B------:R-:W-:Y:S05]  /*b530*/  BSYNC.RECONVERGENT B1 ;  /* 0x0000000000017941 */ /* 0x000fea0003800200 */
.L_x_348:
        /* <DEDUP_REMOVED lines=14> */
.L_x_351:
[----:B------:R-:W-:Y:S05]  /*b620*/  BSYNC.RECONVERGENT B1 ;  /* 0x0000000000017941 */ /* 0x000fea0003800200 */
.L_x_350:
        /* <DEDUP_REMOVED lines=14> */
.L_x_353:
[----:B------:R-:W-:Y:S05]  /*b710*/  BSYNC.RECONVERGENT B1 ;  /* 0x0000000000017941 */ /* 0x000fea0003800200 */
.L_x_352:
        /* <DEDUP_REMOVED lines=14> */
.L_x_355:
[----:B------:R-:W-:Y:S05]  /*b800*/  BSYNC.RECONVERGENT B1 ;  /* 0x0000000000017941 */ /* 0x000fea0003800200 */
.L_x_354:
        /* <DEDUP_REMOVED lines=14> */
.L_x_357:
[----:B------:R-:W-:Y:S05]  /*b8f0*/  BSYNC.RECONVERGENT B1 ;  /* 0x0000000000017941 */ /* 0x000fea0003800200 */
.L_x_356:
        /* <DEDUP_REMOVED lines=13> */
.L_x_359:
[----:B------:R-:W-:Y:S05]  /*b9d0*/  BSYNC.RECONVERGENT B1 ;  /* 0x0000000000017941 */ /* 0x000fea0003800200 */
.L_x_358:
        /* <DEDUP_REMOVED lines=31> */
.L_x_361:
[----:B------:R-:W-:Y:S05]  /*bbd0*/  BSYNC.RECONVERGENT B1 ;  /* 0x0000000000017941 */ /* 0x000fea0003800200 */
.L_x_360:
        /* <DEDUP_REMOVED lines=20> */
.L_x_363:
[----:B------:R-:W-:Y:S05]  /*bd20*/  BSYNC.RECONVERGENT B1 ;  /* 0x0000000000017941 */ /* 0x000fea0003800200 */
.L_x_362:
        /* <DEDUP_REMOVED lines=14> */
.L_x_365:
[----:B------:R-:W-:Y:S05]  /*be10*/  BSYNC.RECONVERGENT B1 ;  /* 0x0000000000017941 */ /* 0x000fea0003800200 */
.L_x_364:
        /* <DEDUP_REMOVED lines=14> */
.L_x_367:
[----:B------:R-:W-:Y:S05]  /*bf00*/  BSYNC.RECONVERGENT B1 ;  /* 0x0000000000017941 */ /* 0x000fea0003800200 */
.L_x_366:
        /* <DEDUP_REMOVED lines=14> */
.L_x_369:
[----:B------:R-:W-:Y:S05]  /*bff0*/  BSYNC.RECONVERGENT B1 ;  /* 0x0000000000017941 */ /* 0x000fea0003800200 */
.L_x_368:
        /* <DEDUP_REMOVED lines=14> */
.L_x_371:
[----:B------:R-:W-:Y:S05]  /*c0e0*/  BSYNC.RECONVERGENT B1 ;  /* 0x0000000000017941 */ /* 0x000fea0003800200 */
.L_x_370:
        /* <DEDUP_REMOVED lines=14> */
.L_x_373:
[----:B------:R-:W-:Y:S05]  /*c1d0*/  BSYNC.RECONVERGENT B1 ;  /* 0x0000000000017941 */ /* 0x000fea0003800200 */
.L_x_372:
        /* <DEDUP_REMOVED lines=14> */
.L_x_375:
[----:B------:R-:W-:Y:S05]  /*c2c0*/  BSYNC.RECONVERGENT B1 ;  /* 0x0000000000017941 */ /* 0x000fea0003800200 */
.L_x_374:
        /* <DEDUP_REMOVED lines=14> */
.L_x_377:
[----:B------:R-:W-:Y:S05]  /*c3b0*/  BSYNC.RECONVERGENT B1 ;  /* 0x0000000000017941 */ /* 0x000fea0003800200 */
.L_x_376:
        /* <DEDUP_REMOVED lines=13> */
.L_x_379:
[----:B------:R-:W-:Y:S05]  /*c490*/  BSYNC.RECONVERGENT B1 ;  /* 0x0000000000017941 */ /* 0x000fea0003800200 */
.L_x_378:
        /* <DEDUP_REMOVED lines=32> */
.L_x_381:
[----:B------:R-:W-:Y:S05]  /*c6a0*/  BSYNC.RECONVERGENT B1 ;  /* 0x0000000000017941 */ /* 0x000fea0003800200 */
.L_x_380:
        /* <DEDUP_REMOVED lines=20> */
.L_x_383:
[----:B------:R-:W-:Y:S05]  /*c7f0*/  BSYNC.RECONVERGENT B1 ;  /* 0x0000000000017941 */ /* 0x000fea0003800200 */
.L_x_382:
        /* <DEDUP_REMOVED lines=14> */
.L_x_385:
[----:B------:R-:W-:Y:S05]  /*c8e0*/  BSYNC.RECONVERGENT B1 ;  /* 0x0000000000017941 */ /* 0x000fea0003800200 */
.L_x_384:
        /* <DEDUP_REMOVED lines=14> */
.L_x_387:
[----:B------:R-:W-:Y:S05]  /*c9d0*/  BSYNC.RECONVERGENT B1 ;  /* 0x0000000000017941 */ /* 0x000fea0003800200 */
.L_x_386:
        /* <DEDUP_REMOVED lines=14> */
.L_x_389:
[----:B------:R-:W-:Y:S05]  /*cac0*/  BSYNC.RECONVERGENT B1 ;  /* 0x0000000000017941 */ /* 0x000fea0003800200 */
.L_x_388:
        /* <DEDUP_REMOVED lines=14> */
.L_x_391:
[----:B------:R-:W-:Y:S05]  /*cbb0*/  BSYNC.RECONVERGENT B1 ;  /* 0x0000000000017941 */ /* 0x000fea0003800200 */
.L_x_390:
        /* <DEDUP_REMOVED lines=14> */
.L_x_393:
[----:B------:R-:W-:Y:S05]  /*cca0*/  BSYNC.RECONVERGENT B1 ;  /* 0x0000000000017941 */ /* 0x000fea0003800200 */
.L_x_392:
        /* <DEDUP_REMOVED lines=14> */
.L_x_395:
[----:B------:R-:W-:Y:S05]  /*cd90*/  BSYNC.RECONVERGENT B1 ;  /* 0x0000000000017941 */ /* 0x000fea0003800200 */
.L_x_394:
        /* <DEDUP_REMOVED lines=14> */
.L_x_397:
[----:B------:R-:W-:Y:S05]  /*ce80*/  BSYNC.RECONVERGENT B1 ;  /* 0x0000000000017941 */ /* 0x000fea0003800200 */
.L_x_396:
        /* <DEDUP_REMOVED lines=13> */
.L_x_399:
[----:B------:R-:W-:Y:S05]  /*cf60*/  BSYNC.RECONVERGENT B1 ;  /* 0x0000000000017941 */ /* 0x000fea0003800200 */
.L_x_398:
        /* <DEDUP_REMOVED lines=31> */
.L_x_401:
[----:B------:R-:W-:Y:S05]  /*d160*/  BSYNC.RECONVERGENT B1 ;  /* 0x0000000000017941 */ /* 0x000fea0003800200 */
.L_x_400:
        /* <DEDUP_REMOVED lines=20> */
.L_x_403:
[----:B------:R-:W-:Y:S05]  /*d2b0*/  BSYNC.RECONVERGENT B1 ;  /* 0x0000000000017941 */ /* 0x000fea0003800200 */
.L_x_402:
        /* <DEDUP_REMOVED lines=14> */
.L_x_405:
[----:B------:R-:W-:Y:S05]  /*d3a0*/  BSYNC.RECONVERGENT B1 ;  /* 0x0000000000017941 */ /* 0x000fea0003800200 */
.L_x_404:
        /* <DEDUP_REMOVED lines=14> */
.L_x_407:
[----:B------:R-:W-:Y:S05]  /*d490*/  BSYNC.RECONVERGENT B1 ;  /* 0x0000000000017941 */ /* 0x000fea0003800200 */
.L_x_406:
        /* <DEDUP_REMOVED lines=14> */
.L_x_409:
[----:B------:R-:W-:Y:S05]  /*d580*/  BSYNC.RECONVERGENT B1 ;  /* 0x0000000000017941 */ /* 0x000fea0003800200 */
.L_x_408:
        /* <DEDUP_REMOVED lines=14> */
.L_x_411:
[----:B------:R-:W-:Y:S05]  /*d670*/  BSYNC.RECONVERGENT B1 ;  /* 0x0000000000017941 */ /* 0x000fea0003800200 */
.L_x_410:
        /* <DEDUP_REMOVED lines=14> */
.L_x_413:
[----:B------:R-:W-:Y:S05]  /*d760*/  BSYNC.RECONVERGENT B1 ;  /* 0x0000000000017941 */ /* 0x000fea0003800200 */
.L_x_412:
        /* <DEDUP_REMOVED lines=14> */
.L_x_415:
[----:B------:R-:W-:Y:S05]  /*d850*/  BSYNC.RECONVERGENT B1 ;  /* 0x0000000000017941 */ /* 0x000fea0003800200 */
.L_x_414:
        /* <DEDUP_REMOVED lines=14> */
.L_x_417:
[----:B------:R-:W-:Y:S05]  /*d940*/  BSYNC.RECONVERGENT B1 ;  /* 0x0000000000017941 */ /* 0x000fea0003800200 */
.L_x_416:
        /* <DEDUP_REMOVED lines=13> */
.L_x_419:
[----:B------:R-:W-:Y:S05]  /*da20*/  BSYNC.RECONVERGENT B1 ;  /* 0x0000000000017941 */ /* 0x000fea0003800200 */
.L_x_418:
        /* <DEDUP_REMOVED lines=32> */
.L_x_421:
[----:B------:R-:W-:Y:S05]  /*dc30*/  BSYNC.RECONVERGENT B1 ;  /* 0x0000000000017941 */ /* 0x000fea0003800200 */
.L_x_420:
        /* <DEDUP_REMOVED lines=20> */
.L_x_423:
[----:B------:R-:W-:Y:S05]  /*dd80*/  BSYNC.RECONVERGENT B1 ;  /* 0x0000000000017941 */ /* 0x000fea0003800200 */
.L_x_422:
        /* <DEDUP_REMOVED lines=14> */
.L_x_425:
[----:B------:R-:W-:Y:S05]  /*de70*/  BSYNC.RECONVERGENT B1 ;  /* 0x0000000000017941 */ /* 0x000fea0003800200 */
.L_x_424:
        /* <DEDUP_REMOVED lines=14> */
.L_x_427:
[----:B------:R-:W-:Y:S05]  /*df60*/  BSYNC.RECONVERGENT B1 ;  /* 0x0000000000017941 */ /* 0x000fea0003800200 */
.L_x_426:
        /* <DEDUP_REMOVED lines=14> */
.L_x_429:
[----:B------:R-:W-:Y:S05]  /*e050*/  BSYNC.RECONVERGENT B1 ;  /* 0x0000000000017941 */ /* 0x000fea0003800200 */
.L_x_428:
        /* <DEDUP_REMOVED lines=14> */
.L_x_431:
[----:B------:R-:W-:Y:S05]  /*e140*/  BSYNC.RECONVERGENT B1 ;  /* 0x0000000000017941 */ /* 0x000fea0003800200 */
.L_x_430:
        /* <DEDUP_REMOVED lines=14> */
.L_x_433:
[----:B------:R-:W-:Y:S05]  /*e230*/  BSYNC.RECONVERGENT B1 ;  /* 0x0000000000017941 */ /* 0x000fea0003800200 */
.L_x_432:
        /* <DEDUP_REMOVED lines=14> */
.L_x_435:
[----:B------:R-:W-:Y:S05]  /*e320*/  BSYNC.RECONVERGENT B1 ;  /* 0x0000000000017941 */ /* 0x000fea0003800200 */
.L_x_434:
        /* <DEDUP_REMOVED lines=14> */
.L_x_437:
[----:B------:R-:W-:Y:S05]  /*e410*/  BSYNC.RECONVERGENT B1 ;  /* 0x0000000000017941 */ /* 0x000fea0003800200 */
.L_x_436:
        /* <DEDUP_REMOVED lines=13> */
.L_x_439:
[----:B------:R-:W-:Y:S05]  /*e4f0*/  BSYNC.RECONVERGENT B1 ;  /* 0x0000000000017941 */ /* 0x000fea0003800200 */
.L_x_438:
        /* <DEDUP_REMOVED lines=32> */
.L_x_441:
[----:B------:R-:W-:Y:S05]  /*e700*/  BSYNC.RECONVERGENT B1 ;  /* 0x0000000000017941 */ /* 0x000fea0003800200 */
.L_x_440:
        /* <DEDUP_REMOVED lines=20> */
.L_x_443:
[----:B------:R-:W-:Y:S05]  /*e850*/  BSYNC.RECONVERGENT B1 ;  /* 0x0000000000017941 */ /* 0x000fea0003800200 */
.L_x_442:
        /* <DEDUP_REMOVED lines=14> */
.L_x_445:
[----:B------:R-:W-:Y:S05]  /*e940*/  BSYNC.RECONVERGENT B1 ;  /* 0x0000000000017941 */ /* 0x000fea0003800200 */
.L_x_444:
        /* <DEDUP_REMOVED lines=14> */
.L_x_447:
[----:B------:R-:W-:Y:S05]  /*ea30*/  BSYNC.RECONVERGENT B1 ;  /* 0x0000000000017941 */ /* 0x000fea0003800200 */
.L_x_446:
        /* <DEDUP_REMOVED lines=14> */
.L_x_449:
[----:B------:R-:W-:Y:S05]  /*eb20*/  BSYNC.RECONVERGENT B1 ;  /* 0x0000000000017941 */ /* 0x000fea0003800200 */
.L_x_448:
        /* <DEDUP_REMOVED lines=14> */
.L_x_451:
[----:B------:R-:W-:Y:S05]  /*ec10*/  BSYNC.RECONVERGENT B1 ;  /* 0x0000000000017941 */ /* 0x000fea0003800200 */
.L_x_450:
        /* <DEDUP_REMOVED lines=14> */
.L_x_453:
[----:B------:R-:W-:Y:S05]  /*ed00*/  BSYNC.RECONVERGENT B1 ;  /* 0x0000000000017941 */ /* 0x000fea0003800200 */
.L_x_452:
        /* <DEDUP_REMOVED lines=14> */
.L_x_455:
[----:B------:R-:W-:Y:S05]  /*edf0*/  BSYNC.RECONVERGENT B1 ;  /* 0x0000000000017941 */ /* 0x000fea0003800200 */
.L_x_454:
        /* <DEDUP_REMOVED lines=14> */
.L_x_457:
[----:B------:R-:W-:Y:S05]  /*eee0*/  BSYNC.RECONVERGENT B1 ;  /* 0x0000000000017941 */ /* 0x000fea0003800200 */
.L_x_456:
        /* <DEDUP_REMOVED lines=13> */
.L_x_459:
[----:B------:R-:W-:Y:S05]  /*efc0*/  BSYNC.RECONVERGENT B1 ;  /* 0x0000000000017941 */ /* 0x000fea0003800200 */
.L_x_458:
        /* <DEDUP_REMOVED lines=32> */
.L_x_461:
[----:B------:R-:W-:Y:S05]  /*f1d0*/  BSYNC.RECONVERGENT B1 ;  /* 0x0000000000017941 */ /* 0x000fea0003800200 */
.L_x_460:
[C---:B------:R-:W-:Y:S01]  /*f1e0*/  FSETP.GEU.AND P0, PT, R26.reuse, R5, PT ;  /* 0x000000051a00720b */ /* 0x040fe20003f0e000 */
[----:B0-----:R-:W-:Y:S01]  /*f1f0*/  IMAD.MOV.U32 R19, RZ, RZ, 0x1 ;  /* 0x00000001ff137424 */ /* 0x001fe200078e00ff */
[----:B------:R-:W-:Y:S01]  /*f200*/  FSETP.GEU.AND P1, PT, R26, R6, PT ;  /* 0x000000061a00720b */ /* 0x000fe20003f2e000 */
[----:B------:R-:W-:Y:S01]  /*f210*/  IMAD.MOV.U32 R17, RZ, RZ, 0x1 ;  /* 0x00000001ff117424 */ /* 0x000fe200078e00ff */
        /* <DEDUP_REMOVED lines=16> */
.L_x_463:
[----:B------:R-:W-:Y:S05]  /*f320*/  BSYNC.RECONVERGENT B1 ;  /* 0x0000000000017941 */ /* 0x000fea0003800200 */
.L_x_462:
        /* <DEDUP_REMOVED lines=14> */
.L_x_465:
[----:B------:R-:W-:Y:S05]  /*f410*/  BSYNC.RECONVERGENT B1 ;  /* 0x0000000000017941 */ /* 0x000fea0003800200 */
.L_x_464:
        /* <DEDUP_REMOVED lines=14> */
.L_x_467:
[----:B------:R-:W-:Y:S05]  /*f500*/  BSYNC.RECONVERGENT B1 ;  /* 0x0000000000017941 */ /* 0x000fea0003800200 */
.L_x_466:
        /* <DEDUP_REMOVED lines=14> */
.L_x_469:
[----:B------:R-:W-:Y:S05]  /*f5f0*/  BSYNC.RECONVERGENT B1 ;  /* 0x0000000000017941 */ /* 0x000fea0003800200 */
.L_x_468:
        /* <DEDUP_REMOVED lines=14> */
.L_x_471:
[----:B------:R-:W-:Y:S05]  /*f6e0*/  BSYNC.RECONVERGENT B1 ;  /* 0x0000000000017941 */ /* 0x000fea0003800200 */
.L_x_470:
        /* <DEDUP_REMOVED lines=14> */
.L_x_473:
[----:B------:R-:W-:Y:S05]  /*f7d0*/  BSYNC.RECONVERGENT B1 ;  /* 0x0000000000017941 */ /* 0x000fea0003800200 */
.L_x_472:
        /* <DEDUP_REMOVED lines=14> */
.L_x_475:
[----:B------:R-:W-:Y:S05]  /*f8c0*/  BSYNC.RECONVERGENT B1 ;  /* 0x0000000000017941 */ /* 0x000fea0003800200 */
.L_x_474:
        /* <DEDUP_REMOVED lines=14> */
.L_x_477:
[----:B------:R-:W-:Y:S05]  /*f9b0*/  BSYNC.RECONVERGENT B1 ;  /* 0x0000000000017941 */ /* 0x000fea0003800200 */
.L_x_476:
        /* <DEDUP_REMOVED lines=13> */
.L_x_479:
[----:B------:R-:W-:Y:S05]  /*fa90*/  BSYNC.RECONVERGENT B1 ;  /* 0x0000000000017941 */ /* 0x000fea0003800200 */
.L_x_478:
        /* <DEDUP_REMOVED lines=32> */
.L_x_481:
[----:B------:R-:W-:Y:S05]  /*fca0*/  BSYNC.RECONVERGENT B1 ;  /* 0x0000000000017941 */ /* 0x000fea0003800200 */
.L_x_480:
        /* <DEDUP_REMOVED lines=20> */
.L_x_483:
[----:B------:R-:W-:Y:S05]  /*fdf0*/  BSYNC.RECONVERGENT B1 ;  /* 0x0000000000017941 */ /* 0x000fea0003800200 */
.L_x_482:
        /* <DEDUP_REMOVED lines=14> */
.L_x_485:
[----:B------:R-:W-:Y:S05]  /*fee0*/  BSYNC.RECONVERGENT B1 ;  /* 0x0000000000017941 */ /* 0x000fea0003800200 */
.L_x_484:
        /* <DEDUP_REMOVED lines=14> */
.L_x_487:
[----:B------:R-:W-:Y:S05]  /*ffd0*/  BSYNC.RECONVERGENT B1 ;  /* 0x0000000000017941 */ /* 0x000fea0003800200 */
.L_x_486:
        /* <DEDUP_REMOVED lines=14> */
.L_x_489:
[----:B------:R-:W-:Y:S05]  /*100c0*/  BSYNC.RECONVERGENT B1 ;  /* 0x0000000000017941 */ /* 0x000fea0003800200 */
.L_x_488:
        /* <DEDUP_REMOVED lines=14> */
.L_x_491:
[----:B------:R-:W-:Y:S05]  /*101b0*/  BSYNC.RECONVERGENT B1 ;  /* 0x0000000000017941 */ /* 0x000fea0003800200 */
.L_x_490:
        /* <DEDUP_REMOVED lines=14> */
.L_x_493:
[----:B------:R-:W-:Y:S05]  /*102a0*/  BSYNC.RECONVERGENT B1 ;  /* 0x0000000000017941 */ /* 0x000fea0003800200 */
.L_x_492:
        /* <DEDUP_REMOVED lines=14> */
.L_x_495:
[----:B------:R-:W-:Y:S05]  /*10390*/  BSYNC.RECONVERGENT B1 ;  /* 0x0000000000017941 */ /* 0x000fea0003800200 */
.L_x_494:
        /* <DEDUP_REMOVED lines=14> */
.L_x_497:
[----:B------:R-:W-:Y:S05]  /*10480*/  BSYNC.RECONVERGENT B1 ;  /* 0x0000000000017941 */ /* 0x000fea0003800200 */
.L_x_496:
        /* <DEDUP_REMOVED lines=13> */
.L_x_499:
[----:B------:R-:W-:Y:S05]  /*10560*/  BSYNC.RECONVERGENT B1 ;  /* 0x0000000000017941 */ /* 0x000fea0003800200 */
.L_x_498:
        /* <DEDUP_REMOVED lines=31> */
.L_x_501:
[----:B------:R-:W-:Y:S05]  /*10760*/  BSYNC.RECONVERGENT B1 ;  /* 0x0000000000017941 */ /* 0x000fea0003800200 */
.L_x_500:
        /* <DEDUP_REMOVED lines=20> */
.L_x_503:
[----:B------:R-:W-:Y:S05]  /*108b0*/  BSYNC.RECONVERGENT B1 ;  /* 0x0000000000017941 */ /* 0x000fea0003800200 */
.L_x_502:
        /* <DEDUP_REMOVED lines=14> */
.L_x_505:
[----:B------:R-:W-:Y:S05]  /*109a0*/  BSYNC.RECONVERGENT B1 ;  /* 0x0000000000017941 */ /* 0x000fea0003800200 */
.L_x_504:
        /* <DEDUP_REMOVED lines=14> */
.L_x_507:
[----:B------:R-:W-:Y:S05]  /*10a90*/  BSYNC.RECONVERGENT B1 ;  /* 0x0000000000017941 */ /* 0x000fea0003800200 */
.L_x_506:
        /* <DEDUP_REMOVED lines=14> */
.L_x_509:
[----:B------:R-:W-:Y:S05]  /*10b80*/  BSYNC.RECONVERGENT B1 ;  /* 0x0000000000017941 */ /* 0x000fea0003800200 */
.L_x_508:
        /* <DEDUP_REMOVED lines=14> */
.L_x_511:
[----:B------:R-:W-:Y:S05]  /*10c70*/  BSYNC.RECONVERGENT B1 ;  /* 0x0000000000017941 */ /* 0x000fea0003800200 */
.L_x_510:
        /* <DEDUP_REMOVED lines=14> */
.L_x_513:
[----:B------:R-:W-:Y:S05]  /*10d60*/  BSYNC.RECONVERGENT B1 ;  /* 0x0000000000017941 */ /* 0x000fea0003800200 */
.L_x_512:
        /* <DEDUP_REMOVED lines=14> */
.L_x_515:
[----:B------:R-:W-:Y:S05]  /*10e50*/  BSYNC.RECONVERGENT B1 ;  /* 0x0000000000017941 */ /* 0x000fea0003800200 */
.L_x_514:
        /* <DEDUP_REMOVED lines=14> */
.L_x_517:
[----:B------:R-:W-:Y:S05]  /*10f40*/  BSYNC.RECONVERGENT B1 ;  /* 0x0000000000017941 */ /* 0x000fea0003800200 */
.L_x_516:
        /* <DEDUP_REMOVED lines=13> */
.L_x_519:
[----:B------:R-:W-:Y:S05]  /*11020*/  BSYNC.RECONVERGENT B1 ;  /* 0x0000000000017941 */ /* 0x000fea0003800200 */
.L_x_518:
        /* <DEDUP_REMOVED lines=31> */
.L_x_521:
[----:B------:R-:W-:Y:S05]  /*11220*/  BSYNC.RECONVERGENT B1 ;  /* 0x0000000000017941 */ /* 0x000fea0003800200 */
.L_x_520:
        /* <DEDUP_REMOVED lines=20> */
.L_x_523:
[----:B------:R-:W-:Y:S05]  /*11370*/  BSYNC.RECONVERGENT B1 ;  /* 0x0000000000017941 */ /* 0x000fea0003800200 */
.L_x_522:
        /* <DEDUP_REMOVED lines=14> */
.L_x_525:
[----:B------:R-:W-:Y:S05]  /*11460*/  BSYNC.RECONVERGENT B1 ;  /* 0x0000000000017941 */ /* 0x000fea0003800200 */
.L_x_524:
        /* <DEDUP_REMOVED lines=14> */
.L_x_527:
[----:B------:R-:W-:Y:S05]  /*11550*/  BSYNC.RECONVERGENT B1 ;  /* 0x0000000000017941 */ /* 0x000fea0003800200 */
.L_x_526:
        /* <DEDUP_REMOVED lines=14> */
.L_x_529:
[----:B------:R-:W-:Y:S05]  /*11640*/  BSYNC.RECONVERGENT B1 ;  /* 0x0000000000017941 */ /* 0x000fea0003800200 */
.L_x_528:
        /* <DEDUP_REMOVED lines=14> */
.L_x_531:
[----:B------:R-:W-:Y:S05]  /*11730*/  BSYNC.RECONVERGENT B1 ;  /* 0x0000000000017941 */ /* 0x000fea0003800200 */
.L_x_530:
        /* <DEDUP_REMOVED lines=14> */
.L_x_533:
[----:B------:R-:W-:Y:S05]  /*11820*/  BSYNC.RECONVERGENT B1 ;  /* 0x0000000000017941 */ /* 0x000fea0003800200 */
.L_x_532:
        /* <DEDUP_REMOVED lines=14> */
.L_x_535:
[----:B------:R-:W-:Y:S05]  /*11910*/  BSYNC.RECONVERGENT B1 ;  /* 0x0000000000017941 */ /* 0x000fea0003800200 */
.L_x_534:
        /* <DEDUP_REMOVED lines=14> */
.L_x_537:
[----:B------:R-:W-:Y:S05]  /*11a00*/  BSYNC.RECONVERGENT B1 ;  /* 0x0000000000017941 */ /* 0x000fea0003800200 */
.L_x_536:
        /* <DEDUP_REMOVED lines=13> */
.L_x_539:
[----:B------:R-:W-:Y:S05]  /*11ae0*/  BSYNC.RECONVERGENT B1 ;  /* 0x0000000000017941 */ /* 0x000fea0003800200 */
.L_x_538:
        /* <DEDUP_REMOVED lines=31> */
.L_x_541:
[----:B------:R-:W-:Y:S05]  /*11ce0*/  BSYNC.RECONVERGENT B1 ;  /* 0x0000000000017941 */ /* 0x000fea0003800200 */
.L_x_540:
        /* <DEDUP_REMOVED lines=20> */
.L_x_543:
[----:B------:R-:W-:Y:S05]  /*11e30*/  BSYNC.RECONVERGENT B1 ;  /* 0x0000000000017941 */ /* 0x000fea0003800200 */
.L_x_542:
        /* <DEDUP_REMOVED lines=14> */
.L_x_545:
[----:B------:R-:W-:Y:S05]  /*11f20*/  BSYNC.RECONVERGENT B1 ;  /* 0x0000000000017941 */ /* 0x000fea0003800200 */
.L_x_544:
        /* <DEDUP_REMOVED lines=14> */
.L_x_547:
[----:B------:R-:W-:Y:S05]  /*12010*/  BSYNC.RECONVERGENT B1 ;  /* 0x0000000000017941 */ /* 0x000fea0003800200 */
.L_x_546:
        /* <DEDUP_REMOVED lines=14> */
.L_x_549:
[----:B------:R-:W-:Y:S05]  /*12100*/  BSYNC.RECONVERGENT B1 ;  /* 0x0000000000017941 */ /* 0x000fea0003800200 */
.L_x_548:
        /* <DEDUP_REMOVED lines=14> */
.L_x_551:
[----:B------:R-:W-:Y:S05]  /*121f0*/  BSYNC.RECONVERGENT B1 ;  /* 0x0000000000017941 */ /* 0x000fea0003800200 */
.L_x_550:
        /* <DEDUP_REMOVED lines=14> */
.L_x_553:
[----:B------:R-:W-:Y:S05]  /*122e0*/  BSYNC.RECONVERGENT B1 ;  /* 0x0000000000017941 */ /* 0x000fea0003800200 */
.L_x_552:
        /* <DEDUP_REMOVED lines=14> */
.L_x_555:
[----:B------:R-:W-:Y:S05]  /*123d0*/  BSYNC.RECONVERGENT B1 ;  /* 0x0000000000017941 */ /* 0x000fea0003800200 */
.L_x_554:
        /* <DEDUP_REMOVED lines=14> */
.L_x_557:
[----:B------:R-:W-:Y:S05]  /*124c0*/  BSYNC.RECONVERGENT B1 ;  /* 0x0000000000017941 */ /* 0x000fea0003800200 */
.L_x_556:
        /* <DEDUP_REMOVED lines=13> */
.L_x_559:
[----:B------:R-:W-:Y:S05]  /*125a0*/  BSYNC.RECONVERGENT B1 ;  /* 0x0000000000017941 */ /* 0x000fea0003800200 */
.L_x_558:
        /* <DEDUP_REMOVED lines=31> */
.L_x_561:
[----:B------:R-:W-:Y:S05]  /*127a0*/  BSYNC.RECONVERGENT B1 ;  /* 0x0000000000017941 */ /* 0x000fea0003800200 */
.L_x_560:
[C---:B------:R-:W-:Y:S01]  /*127b0*/  FSETP.GEU.AND P1, PT, R25.reuse, R5, PT ;  /* 0x000000051900720b */ /* 0x040fe20003f2e000 */
[----:B0-----:R-:W-:Y:S01]  /*127c0*/  IMAD.MOV.U32 R17, RZ, RZ, 0x1 ;  /* 0x00000001ff117424 */ /* 0x001fe200078e00ff */
[C---:B------:R-:W-:Y:S01]  /*127d0*/  FSETP.GEU.AND P0, PT, R25.reuse, R6, PT ;  /* 0x000000061900720b */ /* 0x040fe20003f0e000 */
[----:B------:R-:W-:Y:S01]  /*127e0*/  IMAD.MOV.U32 R18, RZ, RZ, 0x1 ;  /* 0x00000001ff127424 */ /* 0x000fe200078e00ff */
        /* <DEDUP_REMOVED lines=16> */
.L_x_563:
[----:B------:R-:W-:Y:S05]  /*128f0*/  BSYNC.RECONVERGENT B1 ;  /* 0x0000000000017941 */ /* 0x000fea0003800200 */
.L_x_562:
        /* <DEDUP_REMOVED lines=14> */
.L_x_565:
[----:B------:R-:W-:Y:S05]  /*129e0*/  BSYNC.RECONVERGENT B1 ;  /* 0x0000000000017941 */ /* 0x000fea0003800200 */
.L_x_564:
        /* <DEDUP_REMOVED lines=14> */
.L_x_567:
[----:B------:R-:W-:Y:S05]  /*12ad0*/  BSYNC.RECONVERGENT B1 ;  /* 0x0000000000017941 */ /* 0x000fea0003800200 */
.L_x_566:
        /* <DEDUP_REMOVED lines=14> */
.L_x_569:
[----:B------:R-:W-:Y:S05]  /*12bc0*/  BSYNC.RECONVERGENT B1 ;  /* 0x0000000000017941 */ /* 0x000fea0003800200 */
.L_x_568:
        /* <DEDUP_REMOVED lines=14> */
.L_x_571:
[----:B------:R-:W-:Y:S05]  /*12cb0*/  BSYNC.RECONVERGENT B1 ;  /* 0x0000000000017941 */ /* 0x000fea0003800200 */
.L_x_570:
        /* <DEDUP_REMOVED lines=14> */
.L_x_573:
[----:B------:R-:W-:Y:S05]  /*12da0*/  BSYNC.RECONVERGENT B1 ;  /* 0x0000000000017941 */ /* 0x000fea0003800200 */
.L_x_572:
        /* <DEDUP_REMOVED lines=14> */
.L_x_575:
[----:B------:R-:W-:Y:S05]  /*12e90*/  BSYNC.RECONVERGENT B1 ;  /* 0x0000000000017941 */ /* 0x000fea0003800200 */
.L_x_574:
        /* <DEDUP_REMOVED lines=14> */
.L_x_577:
[----:B------:R-:W-:Y:S05]  /*12f80*/  BSYNC.RECONVERGENT B1 ;  /* 0x0000000000017941 */ /* 0x000fea0003800200 */
.L_x_576:
        /* <DEDUP_REMOVED lines=13> */
.L_x_579:
[----:B------:R-:W-:Y:S05]  /*13060*/  BSYNC.RECONVERGENT B1 ;  /* 0x0000000000017941 */ /* 0x000fea0003800200 */
.L_x_578:
        /* <DEDUP_REMOVED lines=29> */
.L_x_61:
[----:B------:R-:W-:Y:S05]  /*13240*/  BSYNC.RECONVERGENT B0 ;  /* 0x0000000000007941 */ /* 0x000fea0003800200 */
.L_x_60:
[----:B------:R-:W-:Y:S01]  /*13250*/  UIADD3 UR4, UP0, UPT, UR4, 0xc, URZ ;  /* 0x0000000c04047890 */ /* 0x000fe2000ff1e0ff */
[----:B------:R-:W-:Y:S01]  /*13260*/  VIADD R15, R15, 0x1 ;  /* 0x000000010f0f7836 */ /* 0x000fe20000000000 */
[----:B------:R-:W-:Y:S02]  /*13270*/  UIADD3 UR6, UPT, UPT, UR6, 0x1, URZ ;  /* 0x0000000106067890 */ /* 0x000fe4000fffe0ff */
[----:B------:R-:W-:Y:S02]  /*13280*/  UIADD3.X UR5, UPT, UPT, URZ, UR5, URZ, UP0, !UPT ;  /* 0x00000005ff057290 */ /* 0x000fe400087fe4ff */
[----:B------:R-:W-:Y:S02]  /*13290*/  UISETP.NE.AND UP0, UPT, UR6, URZ, UPT ;  /* 0x000000ff0600728c */ /* 0x000fe4000bf05270 */
[----:B------:R-:W-:Y:S02]  /*132a0*/  UIADD3 UR16, UPT, UPT, UR16, 0x1, URZ ;  /* 0x0000000110107890 */ /* 0x000fe4000fffe0ff */
[----:B------:R-:W-:-:S02]  /*132b0*/  UIADD3 UR18, UPT, UPT, UR18, 0x1, URZ ;  /* 0x0000000112127890 */ /* 0x000fc4000fffe0ff */
[----:B------:R-:W-:Y:S02]  /*132c0*/  UIADD3 UR19, UPT, UPT, UR19, 0x1, URZ ;  /* 0x0000000113137890 */ /* 0x000fe4000fffe0ff */
[----:B------:R-:W-:Y:S02]  /*132d0*/  UIADD3 UR20, UPT, UPT, UR20, 0x1, URZ ;  /* 0x0000000114147890 */ /* 0x000fe4000fffe0ff */
[----:B------:R-:W-:Y:S02]  /*132e0*/  UIADD3 UR21, UPT, UPT, UR21, 0x1, URZ ;  /* 0x0000000115157890 */ /* 0x000fe4000fffe0ff */
[----:B------:R-:W-:Y:S02]  /*132f0*/  UIADD3 UR22, UPT, UPT, UR22, 0x1, URZ ;  /* 0x0000000116167890 */ /* 0x000fe4000fffe0ff */
        /* <DEDUP_REMOVED lines=25> */
[----:B------:R-:W-:Y:S01]  /*13490*/  UIADD3 UR11, UPT, UPT, UR11, 0x4, URZ ;  /* 0x000000040b0b7890 */ /* 0x000fe2000fffe0ff */
[----:B------:R-:W-:Y:S11]  /*134a0*/  BRA.U UP0, `(.L_x_580) ;  /* 0xfffffee100007547 */ /* 0x000ff6000b83ffff */
[----:B------:R-:W-:Y:S05]  /*134b0*/  EXIT ;  /* 0x000000000000794d */ /* 0x000fea0003800000 */
.L_x_581:
        /* <DEDUP_REMOVED lines=12> */
.L_x_586:


//--------------------- .nv.global.init           --------------------------
	.section	.nv.global.init,"aw",@progbits
	.align	4
.nv.global.init:
	.type		mrg32k3aM1SubSeq,@object
	.size		mrg32k3aM1SubSeq,(mrg32k3aM2SubSeq - mrg32k3aM1SubSeq)
mrg32k3aM1SubSeq:
        /*0000*/ 	.byte	0x0b, 0xcc, 0xee, 0x04, 0x73, 0x29, 0x8b, 0x6f, 0xf6, 0x53, 0x03, 0xf6, 0x23, 0xf6, 0xea, 0xda
        /* <DEDUP_REMOVED lines=125> */
	.type		mrg32k3aM2SubSeq,@object
	.size		mrg32k3aM2SubSeq,(mrg32k3aM1 - mrg32k3aM2SubSeq)
mrg32k3aM2SubSeq:
        /* <DEDUP_REMOVED lines=126> */
	.type		mrg32k3aM1,@object
	.size		mrg32k3aM1,(mrg32k3aM1Seq - mrg32k3aM1)
mrg32k3aM1:
        /* <DEDUP_REMOVED lines=144> */
	.type		mrg32k3aM1Seq,@object
	.size		mrg32k3aM1Seq,(mrg32k3aM2 - mrg32k3aM1Seq)
mrg32k3aM1Seq:
        /* <DEDUP_REMOVED lines=144> */
	.type		mrg32k3aM2,@object
	.size		mrg32k3aM2,(mrg32k3aM2Seq - mrg32k3aM2)
mrg32k3aM2:
        /* <DEDUP_REMOVED lines=144> */
	.type		mrg32k3aM2Seq,@object
	.size		mrg32k3aM2Seq,(precalc_xorwow_matrix - mrg32k3aM2Seq)
mrg32k3aM2Seq:
        /* <DEDUP_REMOVED lines=144> */
	.type		precalc_xorwow_matrix,@object
	.size		precalc_xorwow_matrix,(precalc_xorwow_offset_matrix - precalc_xorwow_matrix)
precalc_xorwow_matrix:
        /* <DEDUP_REMOVED lines=6400> */
	.type		precalc_xorwow_offset_matrix,@object
	.size		precalc_xorwow_offset_matrix,(.L_1 - precalc_xorwow_offset_matrix)
precalc_xorwow_offset_matrix:
        /* <DEDUP_REMOVED lines=6400> */
.L_1:


//--------------------- .nv.shared.reserved.0     --------------------------
	.section	.nv.shared.reserved.0,"aw",@nobits
	.weak		__nv_reservedSMEM_offset_0_alias
	.size		__nv_reservedSMEM_offset_0_alias, 0, 64
	.other		__nv_reservedSMEM_offset_0_alias,@"STO_CUDA_RESERVED_SHARED STV_DEFAULT"
__nv_reservedSMEM_offset_0_alias:
	.zero		0
	.zero		64


//--------------------- .nv.shared._Z8NN_listsPfPiiif --------------------------
	.section	.nv.shared._Z8NN_listsPfPiiif,"aw",@nobits
	.sectionflags	@""
	.align	4
.nv.shared._Z8NN_listsPfPiiif:
	.zero		8224


//--------------------- .nv.constant0._Z8rand_genP17curandStateXORWOWPfif --------------------------
	.section	.nv.constant0._Z8rand_genP17curandStateXORWOWPfif,"a",@progbits
	.sectionflags	@""
	.align	4
.nv.constant0._Z8rand_genP17curandStateXORWOWPfif:
	.zero		920


//--------------------- .nv.constant0._Z8init_RNGP17curandStateXORWOWji --------------------------
	.section	.nv.constant0._Z8init_RNGP17curandStateXORWOWji,"a",@progbits
	.sectionflags	@""
	.align	4
.nv.constant0._Z8init_RNGP17curandStateXORWOWji:
	.zero		912


//--------------------- .nv.constant0._Z8NN_listsPfPiiif --------------------------
	.section	.nv.constant0._Z8NN_listsPfPiiif,"a",@progbits
	.sectionflags	@""
	.align	4
.nv.constant0._Z8NN_listsPfPiiif:
	.zero		924


//--------------------- SYMBOLS --------------------------

	.type		.nv.reservedSmem.offset0,@object
	.size		.nv.reservedSmem.offset0,0x4
	.type		.nv.reservedSmem.cap,@object
	.size		.nv.reservedSmem.cap,0x4
